//
// Generated by NVIDIA NVVM Compiler
//
// Compiler Build ID: CL-36424714
// Cuda compilation tools, release 13.0, V13.0.88
// Based on NVVM 20.0.0
//

.version 9.0
.target sm_100
.address_size 64

	// .globl	_Z17arraySumReductionPKfPfi
// _ZZ17arraySumReductionPKfPfiE10partialSum has been demoted
// _ZZ18arraySumOptimized1PKfPfiE10partialSum has been demoted
// _ZZ18arraySumOptimized2PKfPfiE10partialSum has been demoted
// _ZZ18arraySumOptimized3PKfPfiE10partialSum has been demoted
// _ZZ18arraySumOptimized4PKfPfiE10partialSum has been demoted
// _ZZ14finalReductionPfS_iE10partialSum has been demoted

.visible .entry _Z17arraySumReductionPKfPfi(
	.param .u64 .ptr .align 1 _Z17arraySumReductionPKfPfi_param_0,
	.param .u64 .ptr .align 1 _Z17arraySumReductionPKfPfi_param_1,
	.param .u32 _Z17arraySumReductionPKfPfi_param_2
)
{
	.reg .pred 	%p<8>;
	.reg .b32 	%r<17>;
	.reg .b32 	%f<5>;
	.reg .b64 	%rd<9>;
	// demoted variable
	.shared .align 4 .b8 _ZZ17arraySumReductionPKfPfiE10partialSum[1024];
	ld.param.u64 	%rd1, [_Z17arraySumReductionPKfPfi_param_0];
	ld.param.u64 	%rd2, [_Z17arraySumReductionPKfPfi_param_1];
	ld.param.u32 	%r8, [_Z17arraySumReductionPKfPfi_param_2];
	mov.u32 	%r1, %ctaid.x;
	mov.u32 	%r16, %ntid.x;
	mov.u32 	%r3, %tid.x;
	mad.lo.s32 	%r4, %r1, %r16, %r3;
	setp.ge.s32 	%p1, %r4, %r8;
	shl.b32 	%r9, %r3, 2;
	mov.u32 	%r10, _ZZ17arraySumReductionPKfPfiE10partialSum;
	add.s32 	%r5, %r10, %r9;
	@%p1 bra 	$L__BB0_2;
	cvta.to.global.u64 	%rd3, %rd1;
	mul.wide.s32 	%rd4, %r4, 4;
	add.s64 	%rd5, %rd3, %rd4;
	ld.global.f32 	%f1, [%rd5];
	st.shared.f32 	[%r5], %f1;
	bra.uni 	$L__BB0_3;
$L__BB0_2:
	mov.b32 	%r11, 0;
	st.shared.u32 	[%r5], %r11;
$L__BB0_3:
	bar.sync 	0;
	setp.lt.u32 	%p2, %r16, 2;
	@%p2 bra 	$L__BB0_7;
$L__BB0_4:
	shr.u32 	%r7, %r16, 1;
	setp.ge.u32 	%p3, %r3, %r7;
	add.s32 	%r13, %r7, %r3;
	setp.gt.u32 	%p4, %r13, 255;
	or.pred  	%p5, %p3, %p4;
	@%p5 bra 	$L__BB0_6;
	shl.b32 	%r14, %r7, 2;
	add.s32 	%r15, %r5, %r14;
	ld.shared.f32 	%f2, [%r15];
	atom.shared.add.f32 	%f3, [%r5], %f2;
$L__BB0_6:
	bar.sync 	0;
	setp.gt.u32 	%p6, %r16, 3;
	mov.u32 	%r16, %r7;
	@%p6 bra 	$L__BB0_4;
$L__BB0_7:
	setp.ne.s32 	%p7, %r3, 0;
	@%p7 bra 	$L__BB0_9;
	ld.shared.f32 	%f4, [_ZZ17arraySumReductionPKfPfiE10partialSum];
	cvta.to.global.u64 	%rd6, %rd2;
	mul.wide.u32 	%rd7, %r1, 4;
	add.s64 	%rd8, %rd6, %rd7;
	st.global.f32 	[%rd8], %f4;
$L__BB0_9:
	ret;

}
	// .globl	_Z18arraySumOptimized1PKfPfi
.visible .entry _Z18arraySumOptimized1PKfPfi(
	.param .u64 .ptr .align 1 _Z18arraySumOptimized1PKfPfi_param_0,
	.param .u64 .ptr .align 1 _Z18arraySumOptimized1PKfPfi_param_1,
	.param .u32 _Z18arraySumOptimized1PKfPfi_param_2
)
{
	.reg .pred 	%p<6>;
	.reg .b32 	%r<15>;
	.reg .b32 	%f<6>;
	.reg .b64 	%rd<9>;
	// demoted variable
	.shared .align 4 .b8 _ZZ18arraySumOptimized1PKfPfiE10partialSum[1152];
	ld.param.u64 	%rd1, [_Z18arraySumOptimized1PKfPfi_param_0];
	ld.param.u64 	%rd2, [_Z18arraySumOptimized1PKfPfi_param_1];
	ld.param.u32 	%r8, [_Z18arraySumOptimized1PKfPfi_param_2];
	mov.u32 	%r1, %ctaid.x;
	mov.u32 	%r14, %ntid.x;
	mov.u32 	%r3, %tid.x;
	mad.lo.s32 	%r4, %r1, %r14, %r3;
	setp.ge.s32 	%p1, %r4, %r8;
	shl.b32 	%r9, %r3, 2;
	mov.u32 	%r10, _ZZ18arraySumOptimized1PKfPfiE10partialSum;
	add.s32 	%r5, %r10, %r9;
	@%p1 bra 	$L__BB1_2;
	cvta.to.global.u64 	%rd3, %rd1;
	mul.wide.s32 	%rd4, %r4, 4;
	add.s64 	%rd5, %rd3, %rd4;
	ld.global.f32 	%f1, [%rd5];
	st.shared.f32 	[%r5], %f1;
	bra.uni 	$L__BB1_3;
$L__BB1_2:
	mov.b32 	%r11, 0;
	st.shared.u32 	[%r5], %r11;
$L__BB1_3:
	bar.sync 	0;
	setp.lt.u32 	%p2, %r14, 2;
	@%p2 bra 	$L__BB1_7;
$L__BB1_4:
	shr.u32 	%r7, %r14, 1;
	setp.ge.u32 	%p3, %r3, %r7;
	@%p3 bra 	$L__BB1_6;
	shl.b32 	%r12, %r7, 2;
	add.s32 	%r13, %r5, %r12;
	ld.shared.f32 	%f2, [%r13];
	ld.shared.f32 	%f3, [%r5];
	add.f32 	%f4, %f2, %f3;
	st.shared.f32 	[%r5], %f4;
$L__BB1_6:
	bar.sync 	0;
	setp.gt.u32 	%p4, %r14, 3;
	mov.u32 	%r14, %r7;
	@%p4 bra 	$L__BB1_4;
$L__BB1_7:
	setp.ne.s32 	%p5, %r3, 0;
	@%p5 bra 	$L__BB1_9;
	ld.shared.f32 	%f5, [_ZZ18arraySumOptimized1PKfPfiE10partialSum];
	cvta.to.global.u64 	%rd6, %rd2;
	mul.wide.u32 	%rd7, %r1, 4;
	add.s64 	%rd8, %rd6, %rd7;
	st.global.f32 	[%rd8], %f5;
$L__BB1_9:
	ret;

}
	// .globl	_Z18arraySumOptimized2PKfPfi
.visible .entry _Z18arraySumOptimized2PKfPfi(
	.param .u64 .ptr .align 1 _Z18arraySumOptimized2PKfPfi_param_0,
	.param .u64 .ptr .align 1 _Z18arraySumOptimized2PKfPfi_param_1,
	.param .u32 _Z18arraySumOptimized2PKfPfi_param_2
)
{
	.reg .pred 	%p<7>;
	.reg .b32 	%r<15>;
	.reg .b32 	%f<24>;
	.reg .b64 	%rd<9>;
	// demoted variable
	.shared .align 4 .b8 _ZZ18arraySumOptimized2PKfPfiE10partialSum[1152];
	ld.param.u64 	%rd1, [_Z18arraySumOptimized2PKfPfi_param_0];
	ld.param.u64 	%rd2, [_Z18arraySumOptimized2PKfPfi_param_1];
	ld.param.u32 	%r8, [_Z18arraySumOptimized2PKfPfi_param_2];
	mov.u32 	%r1, %ctaid.x;
	mov.u32 	%r14, %ntid.x;
	mov.u32 	%r3, %tid.x;
	mad.lo.s32 	%r4, %r1, %r14, %r3;
	setp.ge.s32 	%p1, %r4, %r8;
	shl.b32 	%r9, %r3, 2;
	mov.u32 	%r10, _ZZ18arraySumOptimized2PKfPfiE10partialSum;
	add.s32 	%r5, %r10, %r9;
	@%p1 bra 	$L__BB2_2;
	cvta.to.global.u64 	%rd3, %rd1;
	mul.wide.s32 	%rd4, %r4, 4;
	add.s64 	%rd5, %rd3, %rd4;
	ld.global.f32 	%f1, [%rd5];
	st.shared.f32 	[%r5], %f1;
	bra.uni 	$L__BB2_3;
$L__BB2_2:
	mov.b32 	%r11, 0;
	st.shared.u32 	[%r5], %r11;
$L__BB2_3:
	bar.sync 	0;
	setp.lt.u32 	%p2, %r14, 66;
	@%p2 bra 	$L__BB2_7;
$L__BB2_4:
	shr.u32 	%r7, %r14, 1;
	setp.ge.u32 	%p3, %r3, %r7;
	@%p3 bra 	$L__BB2_6;
	shl.b32 	%r12, %r7, 2;
	add.s32 	%r13, %r5, %r12;
	ld.shared.f32 	%f2, [%r13];
	ld.shared.f32 	%f3, [%r5];
	add.f32 	%f4, %f2, %f3;
	st.shared.f32 	[%r5], %f4;
$L__BB2_6:
	bar.sync 	0;
	setp.gt.u32 	%p4, %r14, 131;
	mov.u32 	%r14, %r7;
	@%p4 bra 	$L__BB2_4;
$L__BB2_7:
	setp.gt.u32 	%p5, %r3, 31;
	@%p5 bra 	$L__BB2_10;
	ld.volatile.shared.f32 	%f5, [%r5+128];
	ld.volatile.shared.f32 	%f6, [%r5];
	add.f32 	%f7, %f5, %f6;
	st.volatile.shared.f32 	[%r5], %f7;
	ld.volatile.shared.f32 	%f8, [%r5+64];
	ld.volatile.shared.f32 	%f9, [%r5];
	add.f32 	%f10, %f8, %f9;
	st.volatile.shared.f32 	[%r5], %f10;
	ld.volatile.shared.f32 	%f11, [%r5+32];
	ld.volatile.shared.f32 	%f12, [%r5];
	add.f32 	%f13, %f11, %f12;
	st.volatile.shared.f32 	[%r5], %f13;
	ld.volatile.shared.f32 	%f14, [%r5+16];
	ld.volatile.shared.f32 	%f15, [%r5];
	add.f32 	%f16, %f14, %f15;
	st.volatile.shared.f32 	[%r5], %f16;
	ld.volatile.shared.f32 	%f17, [%r5+8];
	ld.volatile.shared.f32 	%f18, [%r5];
	add.f32 	%f19, %f17, %f18;
	st.volatile.shared.f32 	[%r5], %f19;
	ld.volatile.shared.f32 	%f20, [%r5+4];
	ld.volatile.shared.f32 	%f21, [%r5];
	add.f32 	%f22, %f20, %f21;
	st.volatile.shared.f32 	[%r5], %f22;
	setp.ne.s32 	%p6, %r3, 0;
	@%p6 bra 	$L__BB2_10;
	ld.shared.f32 	%f23, [_ZZ18arraySumOptimized2PKfPfiE10partialSum];
	cvta.to.global.u64 	%rd6, %rd2;
	mul.wide.u32 	%rd7, %r1, 4;
	add.s64 	%rd8, %rd6, %rd7;
	st.global.f32 	[%rd8], %f23;
$L__BB2_10:
	ret;

}
	// .globl	_Z18arraySumOptimized3PKfPfi
.visible .entry _Z18arraySumOptimized3PKfPfi(
	.param .u64 .ptr .align 1 _Z18arraySumOptimized3PKfPfi_param_0,
	.param .u64 .ptr .align 1 _Z18arraySumOptimized3PKfPfi_param_1,
	.param .u32 _Z18arraySumOptimized3PKfPfi_param_2
)
{
	.reg .pred 	%p<8>;
	.reg .b32 	%r<17>;
	.reg .b32 	%f<32>;
	.reg .b64 	%rd<11>;
	// demoted variable
	.shared .align 4 .b8 _ZZ18arraySumOptimized3PKfPfiE10partialSum[1152];
	ld.param.u64 	%rd3, [_Z18arraySumOptimized3PKfPfi_param_0];
	ld.param.u64 	%rd2, [_Z18arraySumOptimized3PKfPfi_param_1];
	ld.param.u32 	%r9, [_Z18arraySumOptimized3PKfPfi_param_2];
	cvta.to.global.u64 	%rd1, %rd3;
	mov.u32 	%r1, %ctaid.x;
	mov.u32 	%r16, %ntid.x;
	mul.lo.s32 	%r10, %r16, %r1;
	shl.b32 	%r11, %r10, 1;
	mov.u32 	%r3, %tid.x;
	add.s32 	%r4, %r11, %r3;
	setp.ge.s32 	%p1, %r4, %r9;
	mov.f32 	%f31, 0f00000000;
	@%p1 bra 	$L__BB3_2;
	mul.wide.s32 	%rd4, %r4, 4;
	add.s64 	%rd5, %rd1, %rd4;
	ld.global.f32 	%f6, [%rd5];
	add.f32 	%f31, %f6, 0f00000000;
$L__BB3_2:
	add.s32 	%r5, %r4, %r16;
	setp.ge.u32 	%p2, %r5, %r9;
	@%p2 bra 	$L__BB3_4;
	mul.wide.u32 	%rd6, %r5, 4;
	add.s64 	%rd7, %rd1, %rd6;
	ld.global.f32 	%f7, [%rd7];
	add.f32 	%f31, %f31, %f7;
$L__BB3_4:
	shl.b32 	%r12, %r3, 2;
	mov.u32 	%r13, _ZZ18arraySumOptimized3PKfPfiE10partialSum;
	add.s32 	%r6, %r13, %r12;
	st.shared.f32 	[%r6], %f31;
	bar.sync 	0;
	setp.lt.u32 	%p3, %r16, 66;
	@%p3 bra 	$L__BB3_8;
$L__BB3_5:
	shr.u32 	%r8, %r16, 1;
	setp.ge.u32 	%p4, %r3, %r8;
	@%p4 bra 	$L__BB3_7;
	shl.b32 	%r14, %r8, 2;
	add.s32 	%r15, %r6, %r14;
	ld.shared.f32 	%f8, [%r15];
	ld.shared.f32 	%f9, [%r6];
	add.f32 	%f10, %f8, %f9;
	st.shared.f32 	[%r6], %f10;
$L__BB3_7:
	bar.sync 	0;
	setp.gt.u32 	%p5, %r16, 131;
	mov.u32 	%r16, %r8;
	@%p5 bra 	$L__BB3_5;
$L__BB3_8:
	setp.gt.u32 	%p6, %r3, 31;
	@%p6 bra 	$L__BB3_11;
	ld.volatile.shared.f32 	%f11, [%r6+128];
	ld.volatile.shared.f32 	%f12, [%r6];
	add.f32 	%f13, %f11, %f12;
	st.volatile.shared.f32 	[%r6], %f13;
	ld.volatile.shared.f32 	%f14, [%r6+64];
	ld.volatile.shared.f32 	%f15, [%r6];
	add.f32 	%f16, %f14, %f15;
	st.volatile.shared.f32 	[%r6], %f16;
	ld.volatile.shared.f32 	%f17, [%r6+32];
	ld.volatile.shared.f32 	%f18, [%r6];
	add.f32 	%f19, %f17, %f18;
	st.volatile.shared.f32 	[%r6], %f19;
	ld.volatile.shared.f32 	%f20, [%r6+16];
	ld.volatile.shared.f32 	%f21, [%r6];
	add.f32 	%f22, %f20, %f21;
	st.volatile.shared.f32 	[%r6], %f22;
	ld.volatile.shared.f32 	%f23, [%r6+8];
	ld.volatile.shared.f32 	%f24, [%r6];
	add.f32 	%f25, %f23, %f24;
	st.volatile.shared.f32 	[%r6], %f25;
	ld.volatile.shared.f32 	%f26, [%r6+4];
	ld.volatile.shared.f32 	%f27, [%r6];
	add.f32 	%f28, %f26, %f27;
	st.volatile.shared.f32 	[%r6], %f28;
	setp.ne.s32 	%p7, %r3, 0;
	@%p7 bra 	$L__BB3_11;
	ld.shared.f32 	%f29, [_ZZ18arraySumOptimized3PKfPfiE10partialSum];
	cvta.to.global.u64 	%rd8, %rd2;
	mul.wide.u32 	%rd9, %r1, 4;
	add.s64 	%rd10, %rd8, %rd9;
	st.global.f32 	[%rd10], %f29;
$L__BB3_11:
	ret;

}
	// .globl	_Z18arraySumOptimized4PKfPfi
.visible .entry _Z18arraySumOptimized4PKfPfi(
	.param .u64 .ptr .align 1 _Z18arraySumOptimized4PKfPfi_param_0,
	.param .u64 .ptr .align 1 _Z18arraySumOptimized4PKfPfi_param_1,
	.param .u32 _Z18arraySumOptimized4PKfPfi_param_2
)
{
	.reg .pred 	%p<9>;
	.reg .b32 	%r<14>;
	.reg .b32 	%f<43>;
	.reg .b64 	%rd<15>;
	// demoted variable
	.shared .align 4 .b8 _ZZ18arraySumOptimized4PKfPfiE10partialSum[1152];
	ld.param.u64 	%rd3, [_Z18arraySumOptimized4PKfPfi_param_0];
	ld.param.u64 	%rd2, [_Z18arraySumOptimized4PKfPfi_param_1];
	ld.param.u32 	%r9, [_Z18arraySumOptimized4PKfPfi_param_2];
	cvta.to.global.u64 	%rd1, %rd3;
	mov.u32 	%r1, %ctaid.x;
	mov.u32 	%r2, %ntid.x;
	mov.u32 	%r3, %tid.x;
	mul.lo.s32 	%r10, %r1, %r2;
	shl.b32 	%r11, %r10, 2;
	add.s32 	%r4, %r11, %r3;
	setp.ge.s32 	%p1, %r4, %r9;
	mov.f32 	%f40, 0f00000000;
	@%p1 bra 	$L__BB4_2;
	mul.wide.s32 	%rd4, %r4, 4;
	add.s64 	%rd5, %rd1, %rd4;
	ld.global.f32 	%f10, [%rd5];
	add.f32 	%f40, %f10, 0f00000000;
$L__BB4_2:
	add.s32 	%r5, %r4, %r2;
	setp.ge.s32 	%p2, %r5, %r9;
	@%p2 bra 	$L__BB4_4;
	mul.wide.s32 	%rd6, %r5, 4;
	add.s64 	%rd7, %rd1, %rd6;
	ld.global.f32 	%f11, [%rd7];
	add.f32 	%f40, %f40, %f11;
$L__BB4_4:
	add.s32 	%r6, %r5, %r2;
	setp.ge.s32 	%p3, %r6, %r9;
	@%p3 bra 	$L__BB4_6;
	mul.wide.s32 	%rd8, %r6, 4;
	add.s64 	%rd9, %rd1, %rd8;
	ld.global.f32 	%f12, [%rd9];
	add.f32 	%f40, %f40, %f12;
$L__BB4_6:
	add.s32 	%r7, %r6, %r2;
	setp.ge.s32 	%p4, %r7, %r9;
	@%p4 bra 	$L__BB4_8;
	mul.wide.s32 	%rd10, %r7, 4;
	add.s64 	%rd11, %rd1, %rd10;
	ld.global.f32 	%f13, [%rd11];
	add.f32 	%f40, %f40, %f13;
$L__BB4_8:
	shl.b32 	%r12, %r3, 2;
	mov.u32 	%r13, _ZZ18arraySumOptimized4PKfPfiE10partialSum;
	add.s32 	%r8, %r13, %r12;
	st.shared.f32 	[%r8], %f40;
	bar.sync 	0;
	setp.gt.u32 	%p5, %r3, 127;
	@%p5 bra 	$L__BB4_10;
	ld.shared.f32 	%f14, [%r8+512];
	ld.shared.f32 	%f15, [%r8];
	add.f32 	%f16, %f14, %f15;
	st.shared.f32 	[%r8], %f16;
$L__BB4_10:
	bar.sync 	0;
	setp.gt.u32 	%p6, %r3, 63;
	@%p6 bra 	$L__BB4_12;
	ld.shared.f32 	%f17, [%r8+256];
	ld.shared.f32 	%f18, [%r8];
	add.f32 	%f19, %f17, %f18;
	st.shared.f32 	[%r8], %f19;
$L__BB4_12:
	bar.sync 	0;
	setp.gt.u32 	%p7, %r3, 31;
	@%p7 bra 	$L__BB4_15;
	ld.volatile.shared.f32 	%f20, [%r8+128];
	ld.volatile.shared.f32 	%f21, [%r8];
	add.f32 	%f22, %f20, %f21;
	st.volatile.shared.f32 	[%r8], %f22;
	ld.volatile.shared.f32 	%f23, [%r8+64];
	ld.volatile.shared.f32 	%f24, [%r8];
	add.f32 	%f25, %f23, %f24;
	st.volatile.shared.f32 	[%r8], %f25;
	ld.volatile.shared.f32 	%f26, [%r8+32];
	ld.volatile.shared.f32 	%f27, [%r8];
	add.f32 	%f28, %f26, %f27;
	st.volatile.shared.f32 	[%r8], %f28;
	ld.volatile.shared.f32 	%f29, [%r8+16];
	ld.volatile.shared.f32 	%f30, [%r8];
	add.f32 	%f31, %f29, %f30;
	st.volatile.shared.f32 	[%r8], %f31;
	ld.volatile.shared.f32 	%f32, [%r8+8];
	ld.volatile.shared.f32 	%f33, [%r8];
	add.f32 	%f34, %f32, %f33;
	st.volatile.shared.f32 	[%r8], %f34;
	ld.volatile.shared.f32 	%f35, [%r8+4];
	ld.volatile.shared.f32 	%f36, [%r8];
	add.f32 	%f37, %f35, %f36;
	st.volatile.shared.f32 	[%r8], %f37;
	setp.ne.s32 	%p8, %r3, 0;
	@%p8 bra 	$L__BB4_15;
	ld.shared.f32 	%f38, [_ZZ18arraySumOptimized4PKfPfiE10partialSum];
	cvta.to.global.u64 	%rd12, %rd2;
	mul.wide.u32 	%rd13, %r1, 4;
	add.s64 	%rd14, %rd12, %rd13;
	st.global.f32 	[%rd14], %f38;
$L__BB4_15:
	ret;

}
	// .globl	_Z14finalReductionPfS_i
.visible .entry _Z14finalReductionPfS_i(
	.param .u64 .ptr .align 1 _Z14finalReductionPfS_i_param_0,
	.param .u64 .ptr .align 1 _Z14finalReductionPfS_i_param_1,
	.param .u32 _Z14finalReductionPfS_i_param_2
)
{
	.reg .pred 	%p<7>;
	.reg .b32 	%r<16>;
	.reg .b32 	%f<13>;
	.reg .b64 	%rd<7>;
	// demoted variable
	.shared .align 4 .b8 _ZZ14finalReductionPfS_iE10partialSum[1024];
	ld.param.u64 	%rd2, [_Z14finalReductionPfS_i_param_0];
	ld.param.u64 	%rd3, [_Z14finalReductionPfS_i_param_1];
	ld.param.u32 	%r9, [_Z14finalReductionPfS_i_param_2];
	mov.u32 	%r1, %tid.x;
	setp.ge.s32 	%p1, %r1, %r9;
	mov.f32 	%f12, 0f00000000;
	@%p1 bra 	$L__BB5_3;
	mov.u32 	%r2, %ntid.x;
	cvta.to.global.u64 	%rd1, %rd2;
	mov.f32 	%f12, 0f00000000;
	mov.u32 	%r14, %r1;
$L__BB5_2:
	mul.wide.s32 	%rd4, %r14, 4;
	add.s64 	%rd5, %rd1, %rd4;
	ld.global.f32 	%f6, [%rd5];
	add.f32 	%f12, %f12, %f6;
	add.s32 	%r14, %r14, %r2;
	setp.lt.s32 	%p2, %r14, %r9;
	@%p2 bra 	$L__BB5_2;
$L__BB5_3:
	shl.b32 	%r10, %r1, 2;
	mov.u32 	%r11, _ZZ14finalReductionPfS_iE10partialSum;
	add.s32 	%r5, %r11, %r10;
	st.shared.f32 	[%r5], %f12;
	bar.sync 	0;
	mov.u32 	%r15, %ntid.x;
	setp.lt.u32 	%p3, %r15, 2;
	@%p3 bra 	$L__BB5_7;
$L__BB5_4:
	shr.u32 	%r8, %r15, 1;
	setp.ge.u32 	%p4, %r1, %r8;
	@%p4 bra 	$L__BB5_6;
	shl.b32 	%r12, %r8, 2;
	add.s32 	%r13, %r5, %r12;
	ld.shared.f32 	%f7, [%r13];
	ld.shared.f32 	%f8, [%r5];
	add.f32 	%f9, %f7, %f8;
	st.shared.f32 	[%r5], %f9;
$L__BB5_6:
	bar.sync 	0;
	setp.gt.u32 	%p5, %r15, 3;
	mov.u32 	%r15, %r8;
	@%p5 bra 	$L__BB5_4;
$L__BB5_7:
	setp.ne.s32 	%p6, %r1, 0;
	@%p6 bra 	$L__BB5_9;
	ld.shared.f32 	%f10, [_ZZ14finalReductionPfS_iE10partialSum];
	cvta.to.global.u64 	%rd6, %rd3;
	st.global.f32 	[%rd6], %f10;
$L__BB5_9:
	ret;

}


// ===== COMPILED SASS (sm_100) =====

	.target	sm_100

	.elftype	@"ET_EXEC"


//--------------------- .note.nv.tkinfo           --------------------------
	.section	.note.nv.tkinfo,"",@"SHT_NOTE"
	.sectionflags	@"SHF_NOTE_NV_TKINFO"
	.tkinfo
        /*0018*/ 	.word	0x00000002
        /*0030*/ 	.string	""
        /*0030*/ 	.string	"ptxas"
        /*0030*/ 	.string	"Cuda compilation tools, release 13.0, V13.0.88"
        /*0030*/ 	.string	"Build cuda_13.0.r13.0/compiler.36424714_0"
        /*0030*/ 	.string	"-arch sm_100 -m 64 "



//--------------------- .note.nv.cuinfo           --------------------------
	.section	.note.nv.cuinfo,"",@"SHT_NOTE"
	.sectionflags	@"SHF_NOTE_NV_CUINFO"
        /*0018*/ 	.short	0x0002
        /*001a*/ 	.short	0x0064
        /*001c*/ 	.short	0x0082
	.zero		2


//--------------------- .nv.info                  --------------------------
	.section	.nv.info,"",@"SHT_CUDA_INFO"
	.align	4


	//----- nvinfo : EIATTR_REGCOUNT
	.align		4
        /*0000*/ 	.byte	0x04, 0x2f
        /*0002*/ 	.short	(.L_1 - .L_0)
	.align		4
.L_0:
        /*0004*/ 	.word	index@(_Z17arraySumReductionPKfPfi)
        /*0008*/ 	.word	0x0000000c


	//----- nvinfo : EIATTR_FRAME_SIZE
	.align		4
.L_1:
        /*000c*/ 	.byte	0x04, 0x11
        /*000e*/ 	.short	(.L_3 - .L_2)
	.align		4
.L_2:
        /*0010*/ 	.word	index@(_Z17arraySumReductionPKfPfi)
        /*0014*/ 	.word	0x00000000


	//----- nvinfo : EIATTR_REGCOUNT
	.align		4
.L_3:
        /*0018*/ 	.byte	0x04, 0x2f
        /*001a*/ 	.short	(.L_5 - .L_4)
	.align		4
.L_4:
        /*001c*/ 	.word	index@(_Z18arraySumOptimized1PKfPfi)
        /*0020*/ 	.word	0x0000000a


	//----- nvinfo : EIATTR_FRAME_SIZE
	.align		4
.L_5:
        /*0024*/ 	.byte	0x04, 0x11
        /*0026*/ 	.short	(.L_7 - .L_6)
	.align		4
.L_6:
        /*0028*/ 	.word	index@(_Z18arraySumOptimized1PKfPfi)
        /*002c*/ 	.word	0x00000000


	//----- nvinfo : EIATTR_REGCOUNT
	.align		4
.L_7:
        /*0030*/ 	.byte	0x04, 0x2f
        /*0032*/ 	.short	(.L_9 - .L_8)
	.align		4
.L_8:
        /*0034*/ 	.word	index@(_Z18arraySumOptimized2PKfPfi)
        /*0038*/ 	.word	0x0000000e


	//----- nvinfo : EIATTR_FRAME_SIZE
	.align		4
.L_9:
        /*003c*/ 	.byte	0x04, 0x11
        /*003e*/ 	.short	(.L_11 - .L_10)
	.align		4
.L_10:
        /*0040*/ 	.word	index@(_Z18arraySumOptimized2PKfPfi)
        /*0044*/ 	.word	0x00000000


	//----- nvinfo : EIATTR_REGCOUNT
	.align		4
.L_11:
        /*0048*/ 	.byte	0x04, 0x2f
        /*004a*/ 	.short	(.L_13 - .L_12)
	.align		4
.L_12:
        /*004c*/ 	.word	index@(_Z18arraySumOptimized3PKfPfi)
        /*0050*/ 	.word	0x0000000d


	//----- nvinfo : EIATTR_FRAME_SIZE
	.align		4
.L_13:
        /*0054*/ 	.byte	0x04, 0x11
        /*0056*/ 	.short	(.L_15 - .L_14)
	.align		4
.L_14:
        /*0058*/ 	.word	index@(_Z18arraySumOptimized3PKfPfi)
        /*005c*/ 	.word	0x00000000


	//----- nvinfo : EIATTR_REGCOUNT
	.align		4
.L_15:
        /*0060*/ 	.byte	0x04, 0x2f
        /*0062*/ 	.short	(.L_17 - .L_16)
	.align		4
.L_16:
        /*0064*/ 	.word	index@(_Z18arraySumOptimized4PKfPfi)
        /*0068*/ 	.word	0x00000014


	//----- nvinfo : EIATTR_FRAME_SIZE
	.align		4
.L_17:
        /*006c*/ 	.byte	0x04, 0x11
        /*006e*/ 	.short	(.L_19 - .L_18)
	.align		4
.L_18:
        /*0070*/ 	.word	index@(_Z18arraySumOptimized4PKfPfi)
        /*0074*/ 	.word	0x00000000


	//----- nvinfo : EIATTR_REGCOUNT
	.align		4
.L_19:
        /*0078*/ 	.byte	0x04, 0x2f
        /*007a*/ 	.short	(.L_21 - .L_20)
	.align		4
.L_20:
        /*007c*/ 	.word	index@(_Z14finalReductionPfS_i)
        /*0080*/ 	.word	0x0000000b


	//----- nvinfo : EIATTR_FRAME_SIZE
	.align		4
.L_21:
        /*0084*/ 	.byte	0x04, 0x11
        /*0086*/ 	.short	(.L_23 - .L_22)
	.align		4
.L_22:
        /*0088*/ 	.word	index@(_Z14finalReductionPfS_i)
        /*008c*/ 	.word	0x00000000


	//----- nvinfo : EIATTR_MIN_STACK_SIZE
	.align		4
.L_23:
        /*0090*/ 	.byte	0x04, 0x12
        /*0092*/ 	.short	(.L_25 - .L_24)
	.align		4
.L_24:
        /*0094*/ 	.word	index@(_Z14finalReductionPfS_i)
        /*0098*/ 	.word	0x00000000


	//----- nvinfo : EIATTR_MIN_STACK_SIZE
	.align		4
.L_25:
        /*009c*/ 	.byte	0x04, 0x12
        /*009e*/ 	.short	(.L_27 - .L_26)
	.align		4
.L_26:
        /*00a0*/ 	.word	index@(_Z18arraySumOptimized4PKfPfi)
        /*00a4*/ 	.word	0x00000000


	//----- nvinfo : EIATTR_MIN_STACK_SIZE
	.align		4
.L_27:
        /*00a8*/ 	.byte	0x04, 0x12
        /*00aa*/ 	.short	(.L_29 - .L_28)
	.align		4
.L_28:
        /*00ac*/ 	.word	index@(_Z18arraySumOptimized3PKfPfi)
        /*00b0*/ 	.word	0x00000000


	//----- nvinfo : EIATTR_MIN_STACK_SIZE
	.align		4
.L_29:
        /*00b4*/ 	.byte	0x04, 0x12
        /*00b6*/ 	.short	(.L_31 - .L_30)
	.align		4
.L_30:
        /*00b8*/ 	.word	index@(_Z18arraySumOptimized2PKfPfi)
        /*00bc*/ 	.word	0x00000000


	//----- nvinfo : EIATTR_MIN_STACK_SIZE
	.align		4
.L_31:
        /*00c0*/ 	.byte	0x04, 0x12
        /*00c2*/ 	.short	(.L_33 - .L_32)
	.align		4
.L_32:
        /*00c4*/ 	.word	index@(_Z18arraySumOptimized1PKfPfi)
        /*00c8*/ 	.word	0x00000000


	//----- nvinfo : EIATTR_MIN_STACK_SIZE
	.align		4
.L_33:
        /*00cc*/ 	.byte	0x04, 0x12
        /*00ce*/ 	.short	(.L_35 - .L_34)
	.align		4
.L_34:
        /*00d0*/ 	.word	index@(_Z17arraySumReductionPKfPfi)
        /*00d4*/ 	.word	0x00000000
.L_35:


//--------------------- .nv.compat                --------------------------
	.section	.nv.compat,"",@"SHT_CUDA_COMPAT_INFO"
	.align	4
        /*0000*/ 	.byte	0x02, 0x09, 0x00, 0x00, 0x02, 0x02, 0x01, 0x00, 0x02, 0x05, 0x05, 0x00, 0x03, 0x07, 0x01, 0x01
        /*0010*/ 	.byte	0x02, 0x03, 0x00, 0x00, 0x02, 0x06, 0x01, 0x00, 0x04, 0x0b, 0x08, 0x00, 0x09, 0x00, 0x00, 0x00
        /*0020*/ 	.byte	0x00, 0x00, 0x00, 0x00


//--------------------- .nv.info._Z14finalReductionPfS_i --------------------------
	.section	.nv.info._Z14finalReductionPfS_i,"",@"SHT_CUDA_INFO"
	.sectionflags	@""
	.align	4


	//----- nvinfo : EIATTR_CUDA_API_VERSION
	.align		4
        /*0000*/ 	.byte	0x04, 0x37
        /*0002*/ 	.short	(.L_37 - .L_36)
.L_36:
        /*0004*/ 	.word	0x00000082


	//----- nvinfo : EIATTR_KPARAM_INFO
	.align		4
.L_37:
        /*0008*/ 	.byte	0x04, 0x17
        /*000a*/ 	.short	(.L_39 - .L_38)
.L_38:
        /*000c*/ 	.word	0x00000000
        /*0010*/ 	.short	0x0002
        /*0012*/ 	.short	0x0010
        /*0014*/ 	.byte	0x00, 0xf0, 0x11, 0x00


	//----- nvinfo : EIATTR_KPARAM_INFO
	.align		4
.L_39:
        /*0018*/ 	.byte	0x04, 0x17
        /*001a*/ 	.short	(.L_41 - .L_40)
.L_40:
        /*001c*/ 	.word	0x00000000
        /*0020*/ 	.short	0x0001
        /*0022*/ 	.short	0x0008
        /*0024*/ 	.byte	0x00, 0xf5, 0x21, 0x00


	//----- nvinfo : EIATTR_KPARAM_INFO
	.align		4
.L_41:
        /*0028*/ 	.byte	0x04, 0x17
        /*002a*/ 	.short	(.L_43 - .L_42)
.L_42:
        /*002c*/ 	.word	0x00000000
        /*0030*/ 	.short	0x0000
        /*0032*/ 	.short	0x0000
        /*0034*/ 	.byte	0x00, 0xf5, 0x21, 0x00


	//----- nvinfo : EIATTR_SPARSE_MMA_MASK
	.align		4
.L_43:
        /*0038*/ 	.byte	0x03, 0x50
        /*003a*/ 	.short	0x0000


	//----- nvinfo : EIATTR_MAXREG_COUNT
	.align		4
        /*003c*/ 	.byte	0x03, 0x1b
        /*003e*/ 	.short	0x00ff


	//----- nvinfo : EIATTR_NUM_BARRIERS
	.align		4
        /*0040*/ 	.byte	0x02, 0x4c
        /*0042*/ 	.byte	0x01
	.zero		1


	//----- nvinfo : EIATTR_MERCURY_ISA_VERSION
	.align		4
        /*0044*/ 	.byte	0x03, 0x5f
        /*0046*/ 	.short	0x0101


	//----- nvinfo : EIATTR_VRC_CTA_INIT_COUNT
	.align		4
        /*0048*/ 	.byte	0x02, 0x4a
	.zero		1
	.zero		1


	//----- nvinfo : EIATTR_EXIT_INSTR_OFFSETS
	.align		4
        /*004c*/ 	.byte	0x04, 0x1c
        /*004e*/ 	.short	(.L_45 - .L_44)


	//   ....[0]....
.L_44:
        /*0050*/ 	.word	0x00000290


	//   ....[1]....
        /*0054*/ 	.word	0x00000300


	//----- nvinfo : EIATTR_CRS_STACK_SIZE
	.align		4
.L_45:
        /*0058*/ 	.byte	0x04, 0x1e
        /*005a*/ 	.short	(.L_47 - .L_46)
.L_46:
        /*005c*/ 	.word	0x00000000


	//----- nvinfo : EIATTR_CBANK_PARAM_SIZE
	.align		4
.L_47:
        /*0060*/ 	.byte	0x03, 0x19
        /*0062*/ 	.short	0x0014


	//----- nvinfo : EIATTR_PARAM_CBANK
	.align		4
        /*0064*/ 	.byte	0x04, 0x0a
        /*0066*/ 	.short	(.L_49 - .L_48)
	.align		4
.L_48:
        /*0068*/ 	.word	index@(.nv.constant0._Z14finalReductionPfS_i)
        /*006c*/ 	.short	0x0380
        /*006e*/ 	.short	0x0014


	//----- nvinfo : EIATTR_SW_WAR
	.align		4
.L_49:
        /*0070*/ 	.byte	0x04, 0x36
        /*0072*/ 	.short	(.L_51 - .L_50)
.L_50:
        /*0074*/ 	.word	0x00000008
.L_51:


//--------------------- .nv.info._Z18arraySumOptimized4PKfPfi --------------------------
	.section	.nv.info._Z18arraySumOptimized4PKfPfi,"",@"SHT_CUDA_INFO"
	.sectionflags	@""
	.align	4


	//----- nvinfo : EIATTR_CUDA_API_VERSION
	.align		4
        /*0000*/ 	.byte	0x04, 0x37
        /*0002*/ 	.short	(.L_53 - .L_52)
.L_52:
        /*0004*/ 	.word	0x00000082


	//----- nvinfo : EIATTR_KPARAM_INFO
	.align		4
.L_53:
        /*0008*/ 	.byte	0x04, 0x17
        /*000a*/ 	.short	(.L_55 - .L_54)
.L_54:
        /*000c*/ 	.word	0x00000000
        /*0010*/ 	.short	0x0002
        /*0012*/ 	.short	0x0010
        /*0014*/ 	.byte	0x00, 0xf0, 0x11, 0x00


	//----- nvinfo : EIATTR_KPARAM_INFO
	.align		4
.L_55:
        /*0018*/ 	.byte	0x04, 0x17
        /*001a*/ 	.short	(.L_57 - .L_56)
.L_56:
        /*001c*/ 	.word	0x00000000
        /*0020*/ 	.short	0x0001
        /*0022*/ 	.short	0x0008
        /*0024*/ 	.byte	0x00, 0xf5, 0x21, 0x00


	//----- nvinfo : EIATTR_KPARAM_INFO
	.align		4
.L_57:
        /*0028*/ 	.byte	0x04, 0x17
        /*002a*/ 	.short	(.L_59 - .L_58)
.L_58:
        /*002c*/ 	.word	0x00000000
        /*0030*/ 	.short	0x0000
        /*0032*/ 	.short	0x0000
        /*0034*/ 	.byte	0x00, 0xf5, 0x21, 0x00


	//----- nvinfo : EIATTR_SPARSE_MMA_MASK
	.align		4
.L_59:
        /*0038*/ 	.byte	0x03, 0x50
        /*003a*/ 	.short	0x0000


	//----- nvinfo : EIATTR_MAXREG_COUNT
	.align		4
        /*003c*/ 	.byte	0x03, 0x1b
        /*003e*/ 	.short	0x00ff


	//----- nvinfo : EIATTR_NUM_BARRIERS
	.align		4
        /*0040*/ 	.byte	0x02, 0x4c
        /*0042*/ 	.byte	0x01
	.zero		1


	//----- nvinfo : EIATTR_MERCURY_ISA_VERSION
	.align		4
        /*0044*/ 	.byte	0x03, 0x5f
        /*0046*/ 	.short	0x0101


	//----- nvinfo : EIATTR_VRC_CTA_INIT_COUNT
	.align		4
        /*0048*/ 	.byte	0x02, 0x4a
	.zero		1
	.zero		1


	//----- nvinfo : EIATTR_EXIT_INSTR_OFFSETS
	.align		4
        /*004c*/ 	.byte	0x04, 0x1c
        /*004e*/ 	.short	(.L_61 - .L_60)


	//   ....[0]....
.L_60:
        /*0050*/ 	.word	0x00000330


	//   ....[1]....
        /*0054*/ 	.word	0x000004d0


	//   ....[2]....
        /*0058*/ 	.word	0x00000520


	//----- nvinfo : EIATTR_CBANK_PARAM_SIZE
	.align		4
.L_61:
        /*005c*/ 	.byte	0x03, 0x19
        /*005e*/ 	.short	0x0014


	//----- nvinfo : EIATTR_PARAM_CBANK
	.align		4
        /*0060*/ 	.byte	0x04, 0x0a
        /*0062*/ 	.short	(.L_63 - .L_62)
	.align		4
.L_62:
        /*0064*/ 	.word	index@(.nv.constant0._Z18arraySumOptimized4PKfPfi)
        /*0068*/ 	.short	0x0380
        /*006a*/ 	.short	0x0014


	//----- nvinfo : EIATTR_SW_WAR
	.align		4
.L_63:
        /*006c*/ 	.byte	0x04, 0x36
        /*006e*/ 	.short	(.L_65 - .L_64)
.L_64:
        /*0070*/ 	.word	0x00000008
.L_65:


//--------------------- .nv.info._Z18arraySumOptimized3PKfPfi --------------------------
	.section	.nv.info._Z18arraySumOptimized3PKfPfi,"",@"SHT_CUDA_INFO"
	.sectionflags	@""
	.align	4


	//----- nvinfo : EIATTR_CUDA_API_VERSION
	.align		4
        /*0000*/ 	.byte	0x04, 0x37
        /*0002*/ 	.short	(.L_67 - .L_66)
.L_66:
        /*0004*/ 	.word	0x00000082


	//----- nvinfo : EIATTR_KPARAM_INFO
	.align		4
.L_67:
        /*0008*/ 	.byte	0x04, 0x17
        /*000a*/ 	.short	(.L_69 - .L_68)
.L_68:
        /*000c*/ 	.word	0x00000000
        /*0010*/ 	.short	0x0002
        /*0012*/ 	.short	0x0010
        /*0014*/ 	.byte	0x00, 0xf0, 0x11, 0x00


	//----- nvinfo : EIATTR_KPARAM_INFO
	.align		4
.L_69:
        /*0018*/ 	.byte	0x04, 0x17
        /*001a*/ 	.short	(.L_71 - .L_70)
.L_70:
        /*001c*/ 	.word	0x00000000
        /*0020*/ 	.short	0x0001
        /*0022*/ 	.short	0x0008
        /*0024*/ 	.byte	0x00, 0xf5, 0x21, 0x00


	//----- nvinfo : EIATTR_KPARAM_INFO
	.align		4
.L_71:
        /*0028*/ 	.byte	0x04, 0x17
        /*002a*/ 	.short	(.L_73 - .L_72)
.L_72:
        /*002c*/ 	.word	0x00000000
        /*0030*/ 	.short	0x0000
        /*0032*/ 	.short	0x0000
        /*0034*/ 	.byte	0x00, 0xf5, 0x21, 0x00


	//----- nvinfo : EIATTR_SPARSE_MMA_MASK
	.align		4
.L_73:
        /*0038*/ 	.byte	0x03, 0x50
        /*003a*/ 	.short	0x0000


	//----- nvinfo : EIATTR_MAXREG_COUNT
	.align		4
        /*003c*/ 	.byte	0x03, 0x1b
        /*003e*/ 	.short	0x00ff


	//----- nvinfo : EIATTR_NUM_BARRIERS
	.align		4
        /*0040*/ 	.byte	0x02, 0x4c
        /*0042*/ 	.byte	0x01
	.zero		1


	//----- nvinfo : EIATTR_MERCURY_ISA_VERSION
	.align		4
        /*0044*/ 	.byte	0x03, 0x5f
        /*0046*/ 	.short	0x0101


	//----- nvinfo : EIATTR_VRC_CTA_INIT_COUNT
	.align		4
        /*0048*/ 	.byte	0x02, 0x4a
	.zero		1
	.zero		1


	//----- nvinfo : EIATTR_EXIT_INSTR_OFFSETS
	.align		4
        /*004c*/ 	.byte	0x04, 0x1c
        /*004e*/ 	.short	(.L_75 - .L_74)


	//   ....[0]....
.L_74:
        /*0050*/ 	.word	0x00000290


	//   ....[1]....
        /*0054*/ 	.word	0x00000430


	//   ....[2]....
        /*0058*/ 	.word	0x000004b0


	//----- nvinfo : EIATTR_CBANK_PARAM_SIZE
	.align		4
.L_75:
        /*005c*/ 	.byte	0x03, 0x19
        /*005e*/ 	.short	0x0014


	//----- nvinfo : EIATTR_PARAM_CBANK
	.align		4
        /*0060*/ 	.byte	0x04, 0x0a
        /*0062*/ 	.short	(.L_77 - .L_76)
	.align		4
.L_76:
        /*0064*/ 	.word	index@(.nv.constant0._Z18arraySumOptimized3PKfPfi)
        /*0068*/ 	.short	0x0380
        /*006a*/ 	.short	0x0014


	//----- nvinfo : EIATTR_SW_WAR
	.align		4
.L_77:
        /*006c*/ 	.byte	0x04, 0x36
        /*006e*/ 	.short	(.L_79 - .L_78)
.L_78:
        /*0070*/ 	.word	0x00000008
.L_79:


//--------------------- .nv.info._Z18arraySumOptimized2PKfPfi --------------------------
	.section	.nv.info._Z18arraySumOptimized2PKfPfi,"",@"SHT_CUDA_INFO"
	.sectionflags	@""
	.align	4


	//----- nvinfo : EIATTR_CUDA_API_VERSION
	.align		4
        /*0000*/ 	.byte	0x04, 0x37
        /*0002*/ 	.short	(.L_81 - .L_80)
.L_80:
        /*0004*/ 	.word	0x00000082


	//----- nvinfo : EIATTR_KPARAM_INFO
	.align		4
.L_81:
        /*0008*/ 	.byte	0x04, 0x17
        /*000a*/ 	.short	(.L_83 - .L_82)
.L_82:
        /*000c*/ 	.word	0x00000000
        /*0010*/ 	.short	0x0002
        /*0012*/ 	.short	0x0010
        /*0014*/ 	.byte	0x00, 0xf0, 0x11, 0x00


	//----- nvinfo : EIATTR_KPARAM_INFO
	.align		4
.L_83:
        /*0018*/ 	.byte	0x04, 0x17
        /*001a*/ 	.short	(.L_85 - .L_84)
.L_84:
        /*001c*/ 	.word	0x00000000
        /*0020*/ 	.short	0x0001
        /*0022*/ 	.short	0x0008
        /*0024*/ 	.byte	0x00, 0xf5, 0x21, 0x00


	//----- nvinfo : EIATTR_KPARAM_INFO
	.align		4
.L_85:
        /*0028*/ 	.byte	0x04, 0x17
        /*002a*/ 	.short	(.L_87 - .L_86)
.L_86:
        /*002c*/ 	.word	0x00000000
        /*0030*/ 	.short	0x0000
        /*0032*/ 	.short	0x0000
        /*0034*/ 	.byte	0x00, 0xf5, 0x21, 0x00


	//----- nvinfo : EIATTR_SPARSE_MMA_MASK
	.align		4
.L_87:
        /*0038*/ 	.byte	0x03, 0x50
        /*003a*/ 	.short	0x0000


	//----- nvinfo : EIATTR_MAXREG_COUNT
	.align		4
        /*003c*/ 	.byte	0x03, 0x1b
        /*003e*/ 	.short	0x00ff


	//----- nvinfo : EIATTR_NUM_BARRIERS
	.align		4
        /*0040*/ 	.byte	0x02, 0x4c
        /*0042*/ 	.byte	0x01
	.zero		1


	//----- nvinfo : EIATTR_MERCURY_ISA_VERSION
	.align		4
        /*0044*/ 	.byte	0x03, 0x5f
        /*0046*/ 	.short	0x0101


	//----- nvinfo : EIATTR_VRC_CTA_INIT_COUNT
	.align		4
        /*0048*/ 	.byte	0x02, 0x4a
	.zero		1
	.zero		1


	//----- nvinfo : EIATTR_EXIT_INSTR_OFFSETS
	.align		4
        /*004c*/ 	.byte	0x04, 0x1c
        /*004e*/ 	.short	(.L_89 - .L_88)


	//   ....[0]....
.L_88:
        /*0050*/ 	.word	0x00000210


	//   ....[1]....
        /*0054*/ 	.word	0x000003b0


	//   ....[2]....
        /*0058*/ 	.word	0x00000430


	//----- nvinfo : EIATTR_CBANK_PARAM_SIZE
	.align		4
.L_89:
        /*005c*/ 	.byte	0x03, 0x19
        /*005e*/ 	.short	0x0014


	//----- nvinfo : EIATTR_PARAM_CBANK
	.align		4
        /*0060*/ 	.byte	0x04, 0x0a
        /*0062*/ 	.short	(.L_91 - .L_90)
	.align		4
.L_90:
        /*0064*/ 	.word	index@(.nv.constant0._Z18arraySumOptimized2PKfPfi)
        /*0068*/ 	.short	0x0380
        /*006a*/ 	.short	0x0014


	//----- nvinfo : EIATTR_SW_WAR
	.align		4
.L_91:
        /*006c*/ 	.byte	0x04, 0x36
        /*006e*/ 	.short	(.L_93 - .L_92)
.L_92:
        /*0070*/ 	.word	0x00000008
.L_93:


//--------------------- .nv.info._Z18arraySumOptimized1PKfPfi --------------------------
	.section	.nv.info._Z18arraySumOptimized1PKfPfi,"",@"SHT_CUDA_INFO"
	.sectionflags	@""
	.align	4


	//----- nvinfo : EIATTR_CUDA_API_VERSION
	.align		4
        /*0000*/ 	.byte	0x04, 0x37
        /*0002*/ 	.short	(.L_95 - .L_94)
.L_94:
        /*0004*/ 	.word	0x00000082


	//----- nvinfo : EIATTR_KPARAM_INFO
	.align		4
.L_95:
        /*0008*/ 	.byte	0x04, 0x17
        /*000a*/ 	.short	(.L_97 - .L_96)
.L_96:
        /*000c*/ 	.word	0x00000000
        /*0010*/ 	.short	0x0002
        /*0012*/ 	.short	0x0010
        /*0014*/ 	.byte	0x00, 0xf0, 0x11, 0x00


	//----- nvinfo : EIATTR_KPARAM_INFO
	.align		4
.L_97:
        /*0018*/ 	.byte	0x04, 0x17
        /*001a*/ 	.short	(.L_99 - .L_98)
.L_98:
        /*001c*/ 	.word	0x00000000
        /*0020*/ 	.short	0x0001
        /*0022*/ 	.short	0x0008
        /*0024*/ 	.byte	0x00, 0xf5, 0x21, 0x00


	//----- nvinfo : EIATTR_KPARAM_INFO
	.align		4
.L_99:
        /*0028*/ 	.byte	0x04, 0x17
        /*002a*/ 	.short	(.L_101 - .L_100)
.L_100:
        /*002c*/ 	.word	0x00000000
        /*0030*/ 	.short	0x0000
        /*0032*/ 	.short	0x0000
        /*0034*/ 	.byte	0x00, 0xf5, 0x21, 0x00


	//----- nvinfo : EIATTR_SPARSE_MMA_MASK
	.align		4
.L_101:
        /*0038*/ 	.byte	0x03, 0x50
        /*003a*/ 	.short	0x0000


	//----- nvinfo : EIATTR_MAXREG_COUNT
	.align		4
        /*003c*/ 	.byte	0x03, 0x1b
        /*003e*/ 	.short	0x00ff


	//----- nvinfo : EIATTR_NUM_BARRIERS
	.align		4
        /*0040*/ 	.byte	0x02, 0x4c
        /*0042*/ 	.byte	0x01
	.zero		1


	//----- nvinfo : EIATTR_MERCURY_ISA_VERSION
	.align		4
        /*0044*/ 	.byte	0x03, 0x5f
        /*0046*/ 	.short	0x0101


	//----- nvinfo : EIATTR_VRC_CTA_INIT_COUNT
	.align		4
        /*0048*/ 	.byte	0x02, 0x4a
	.zero		1
	.zero		1


	//----- nvinfo : EIATTR_EXIT_INSTR_OFFSETS
	.align		4
        /*004c*/ 	.byte	0x04, 0x1c
        /*004e*/ 	.short	(.L_103 - .L_102)


	//   ....[0]....
.L_102:
        /*0050*/ 	.word	0x00000210


	//   ....[1]....
        /*0054*/ 	.word	0x00000290


	//----- nvinfo : EIATTR_CBANK_PARAM_SIZE
	.align		4
.L_103:
        /*0058*/ 	.byte	0x03, 0x19
        /*005a*/ 	.short	0x0014


	//----- nvinfo : EIATTR_PARAM_CBANK
	.align		4
        /*005c*/ 	.byte	0x04, 0x0a
        /*005e*/ 	.short	(.L_105 - .L_104)
	.align		4
.L_104:
        /*0060*/ 	.word	index@(.nv.constant0._Z18arraySumOptimized1PKfPfi)
        /*0064*/ 	.short	0x0380
        /*0066*/ 	.short	0x0014


	//----- nvinfo : EIATTR_SW_WAR
	.align		4
.L_105:
        /*0068*/ 	.byte	0x04, 0x36
        /*006a*/ 	.short	(.L_107 - .L_106)
.L_106:
        /*006c*/ 	.word	0x00000008
.L_107:


//--------------------- .nv.info._Z17arraySumReductionPKfPfi --------------------------
	.section	.nv.info._Z17arraySumReductionPKfPfi,"",@"SHT_CUDA_INFO"
	.sectionflags	@""
	.align	4


	//----- nvinfo : EIATTR_CUDA_API_VERSION
	.align		4
        /*0000*/ 	.byte	0x04, 0x37
        /*0002*/ 	.short	(.L_109 - .L_108)
.L_108:
        /*0004*/ 	.word	0x00000082


	//----- nvinfo : EIATTR_KPARAM_INFO
	.align		4
.L_109:
        /*0008*/ 	.byte	0x04, 0x17
        /*000a*/ 	.short	(.L_111 - .L_110)
.L_110:
        /*000c*/ 	.word	0x00000000
        /*0010*/ 	.short	0x0002
        /*0012*/ 	.short	0x0010
        /*0014*/ 	.byte	0x00, 0xf0, 0x11, 0x00


	//----- nvinfo : EIATTR_KPARAM_INFO
	.align		4
.L_111:
        /*0018*/ 	.byte	0x04, 0x17
        /*001a*/ 	.short	(.L_113 - .L_112)
.L_112:
        /*001c*/ 	.word	0x00000000
        /*0020*/ 	.short	0x0001
        /*0022*/ 	.short	0x0008
        /*0024*/ 	.byte	0x00, 0xf5, 0x21, 0x00


	//----- nvinfo : EIATTR_KPARAM_INFO
	.align		4
.L_113:
        /*0028*/ 	.byte	0x04, 0x17
        /*002a*/ 	.short	(.L_115 - .L_114)
.L_114:
        /*002c*/ 	.word	0x00000000
        /*0030*/ 	.short	0x0000
        /*0032*/ 	.short	0x0000
        /*0034*/ 	.byte	0x00, 0xf5, 0x21, 0x00


	//----- nvinfo : EIATTR_SPARSE_MMA_MASK
	.align		4
.L_115:
        /*0038*/ 	.byte	0x03, 0x50
        /*003a*/ 	.short	0x0000


	//----- nvinfo : EIATTR_MAXREG_COUNT
	.align		4
        /*003c*/ 	.byte	0x03, 0x1b
        /*003e*/ 	.short	0x00ff


	//----- nvinfo : EIATTR_NUM_BARRIERS
	.align		4
        /*0040*/ 	.byte	0x02, 0x4c
        /*0042*/ 	.byte	0x01
	.zero		1


	//----- nvinfo : EIATTR_MERCURY_ISA_VERSION
	.align		4
        /*0044*/ 	.byte	0x03, 0x5f
        /*0046*/ 	.short	0x0101


	//----- nvinfo : EIATTR_VRC_CTA_INIT_COUNT
	.align		4
        /*0048*/ 	.byte	0x02, 0x4a
	.zero		1
	.zero		1


	//----- nvinfo : EIATTR_EXIT_INSTR_OFFSETS
	.align		4
        /*004c*/ 	.byte	0x04, 0x1c
        /*004e*/ 	.short	(.L_117 - .L_116)


	//   ....[0]....
.L_116:
        /*0050*/ 	.word	0x00000270


	//   ....[1]....
        /*0054*/ 	.word	0x000002f0


	//----- nvinfo : EIATTR_CRS_STACK_SIZE
	.align		4
.L_117:
        /*0058*/ 	.byte	0x04, 0x1e
        /*005a*/ 	.short	(.L_119 - .L_118)
.L_118:
        /*005c*/ 	.word	0x00000000


	//----- nvinfo : EIATTR_CBANK_PARAM_SIZE
	.align		4
.L_119:
        /*0060*/ 	.byte	0x03, 0x19
        /*0062*/ 	.short	0x0014


	//----- nvinfo : EIATTR_PARAM_CBANK
	.align		4
        /*0064*/ 	.byte	0x04, 0x0a
        /*0066*/ 	.short	(.L_121 - .L_120)
	.align		4
.L_120:
        /*0068*/ 	.word	index@(.nv.constant0._Z17arraySumReductionPKfPfi)
        /*006c*/ 	.short	0x0380
        /*006e*/ 	.short	0x0014


	//----- nvinfo : EIATTR_SW_WAR
	.align		4
.L_121:
        /*0070*/ 	.byte	0x04, 0x36
        /*0072*/ 	.short	(.L_123 - .L_122)
.L_122:
        /*0074*/ 	.word	0x00000008
.L_123:


//--------------------- .nv.callgraph             --------------------------
	.section	.nv.callgraph,"",@"SHT_CUDA_CALLGRAPH"
	.align	4
	.sectionentsize	8
	.align		4
        /*0000*/ 	.word	0x00000000
	.align		4
        /*0004*/ 	.word	0xffffffff
	.align		4
        /*0008*/ 	.word	0x00000000
	.align		4
        /*000c*/ 	.word	0xfffffffe
	.align		4
        /*0010*/ 	.word	0x00000000
	.align		4
        /*0014*/ 	.word	0xfffffffd
	.align		4
        /*0018*/ 	.word	0x00000000
	.align		4
        /*001c*/ 	.word	0xfffffffc


//--------------------- .text._Z14finalReductionPfS_i --------------------------
	.section	.text._Z14finalReductionPfS_i,"ax",@progbits
	.align	128
        .global         _Z14finalReductionPfS_i
        .type           _Z14finalReductionPfS_i,@function
        .size           _Z14finalReductionPfS_i,(.L_x_22 - _Z14finalReductionPfS_i)
        .other          _Z14finalReductionPfS_i,@"STO_CUDA_ENTRY STV_DEFAULT"
_Z14finalReductionPfS_i:
.text._Z14finalReductionPfS_i:
[----:B------:R-:W-:Y:S01]  /*0000*/  LDC R1, c[0x0][0x37c] ;  /* 0x0000df00ff017b82 */ /* 0x000fe20000000800 */
[----:B------:R-:W0:Y:S01]  /*0010*/  S2R R6, SR_TID.X ;  /* 0x0000000000067919 */ /* 0x000e220000002100 */
[----:B------:R-:W0:Y:S01]  /*0020*/  LDCU UR4, c[0x0][0x390] ;  /* 0x00007200ff0477ac */ /* 0x000e220008000800 */
[----:B------:R-:W-:Y:S01]  /*0030*/  BSSY.RECONVERGENT B0, `(.L_x_0) ;  /* 0x000000f000007945 */ /* 0x000fe20003800200 */
[----:B------:R-:W-:Y:S01]  /*0040*/  IMAD.MOV.U32 R0, RZ, RZ, RZ ;  /* 0x000000ffff007224 */ /* 0x000fe200078e00ff */
[----:B------:R-:W1:Y:S01]  /*0050*/  LDCU.64 UR6, c[0x0][0x358] ;  /* 0x00006b00ff0677ac */ /* 0x000e620008000a00 */
[----:B0-----:R-:W-:-:S13]  /*0060*/  ISETP.GE.AND P0, PT, R6, UR4, PT ;  /* 0x0000000406007c0c */ /* 0x001fda000bf06270 */
[----:B-1----:R-:W-:Y:S05]  /*0070*/  @P0 BRA `(.L_x_1) ;  /* 0x0000000000280947 */ /* 0x002fea0003800000 */
[----:B------:R-:W0:Y:S01]  /*0080*/  LDC R8, c[0x0][0x360] ;  /* 0x0000d800ff087b82 */ /* 0x000e220000000800 */
[----:B------:R-:W-:Y:S01]  /*0090*/  IMAD.MOV.U32 R0, RZ, RZ, RZ ;  /* 0x000000ffff007224 */ /* 0x000fe200078e00ff */
[----:B------:R-:W-:-:S06]  /*00a0*/  MOV R7, R6 ;  /* 0x0000000600077202 */ /* 0x000fcc0000000f00 */
[----:B------:R-:W1:Y:S02]  /*00b0*/  LDC.64 R4, c[0x0][0x380] ;  /* 0x0000e000ff047b82 */ /* 0x000e640000000a00 */
.L_x_2:
[----:B-1----:R-:W-:-:S06]  /*00c0*/  IMAD.WIDE R2, R7, 0x4, R4 ;  /* 0x0000000407027825 */ /* 0x002fcc00078e0204 */
[----:B------:R-:W2:Y:S01]  /*00d0*/  LDG.E R3, desc[UR6][R2.64] ;  /* 0x0000000602037981 */ /* 0x000ea2000c1e1900 */
[----:B0-----:R-:W-:-:S05]  /*00e0*/  IMAD.IADD R7, R8, 0x1, R7 ;  /* 0x0000000108077824 */ /* 0x001fca00078e0207 */
[----:B------:R-:W-:Y:S01]  /*00f0*/  ISETP.GE.AND P0, PT, R7, UR4, PT ;  /* 0x0000000407007c0c */ /* 0x000fe2000bf06270 */
[----:B--2---:R-:W-:-:S12]  /*0100*/  FADD R0, R3, R0 ;  /* 0x0000000003007221 */ /* 0x004fd80000000000 */
[----:B------:R-:W-:Y:S05]  /*0110*/  @!P0 BRA `(.L_x_2) ;  /* 0xfffffffc00e88947 */ /* 0x000fea000383ffff */
.L_x_1:
[----:B------:R-:W-:Y:S05]  /*0120*/  BSYNC.RECONVERGENT B0 ;  /* 0x0000000000007941 */ /* 0x000fea0003800200 */
.L_x_0:
[----:B------:R-:W0:Y:S01]  /*0130*/  S2UR UR5, SR_CgaCtaId ;  /* 0x00000000000579c3 */ /* 0x000e220000008800 */
[----:B------:R-:W-:Y:S01]  /*0140*/  UMOV UR4, 0x400 ;  /* 0x0000040000047882 */ /* 0x000fe20000000000 */
[----:B------:R-:W1:Y:S01]  /*0150*/  LDCU UR8, c[0x0][0x360] ;  /* 0x00006c00ff0877ac */ /* 0x000e620008000800 */
[----:B------:R-:W-:Y:S01]  /*0160*/  ISETP.NE.AND P0, PT, R6, RZ, PT ;  /* 0x000000ff0600720c */ /* 0x000fe20003f05270 */
[----:B-1----:R-:W-:Y:S02]  /*0170*/  UISETP.GE.U32.AND UP0, UPT, UR8, 0x2, UPT ;  /* 0x000000020800788c */ /* 0x002fe4000bf06070 */
[----:B0-----:R-:W-:-:S06]  /*0180*/  ULEA UR4, UR5, UR4, 0x18 ;  /* 0x0000000405047291 */ /* 0x001fcc000f8ec0ff */
[----:B------:R-:W-:-:S05]  /*0190*/  LEA R3, R6, UR4, 0x2 ;  /* 0x0000000406037c11 */ /* 0x000fca000f8e10ff */
[----:B------:R0:W-:Y:S01]  /*01a0*/  STS [R3], R0 ;  /* 0x0000000003007388 */ /* 0x0001e20000000800 */
[----:B------:R-:W-:Y:S06]  /*01b0*/  BAR.SYNC.DEFER_BLOCKING 0x0 ;  /* 0x0000000000007b1d */ /* 0x000fec0000010000 */
[----:B------:R-:W-:Y:S05]  /*01c0*/  BRA.U !UP0, `(.L_x_3) ;  /* 0x0000000108307547 */ /* 0x000fea000b800000 */
[----:B0-----:R-:W-:-:S07]  /*01d0*/  MOV R0, UR8 ;  /* 0x0000000800007c02 */ /* 0x001fce0008000f00 */
.L_x_4:
[----:B------:R-:W-:-:S04]  /*01e0*/  SHF.R.U32.HI R7, RZ, 0x1, R0 ;  /* 0x00000001ff077819 */ /* 0x000fc80000011600 */
[----:B------:R-:W-:-:S13]  /*01f0*/  ISETP.GE.U32.AND P1, PT, R6, R7, PT ;  /* 0x000000070600720c */ /* 0x000fda0003f26070 */
[----:B------:R-:W-:Y:S01]  /*0200*/  @!P1 IMAD R2, R7, 0x4, R3 ;  /* 0x0000000407029824 */ /* 0x000fe200078e0203 */
[----:B------:R-:W-:Y:S05]  /*0210*/  @!P1 LDS R5, [R3] ;  /* 0x0000000003059984 */ /* 0x000fea0000000800 */
[----:B------:R-:W0:Y:S02]  /*0220*/  @!P1 LDS R2, [R2] ;  /* 0x0000000002029984 */ /* 0x000e240000000800 */
[----:B0-----:R-:W-:-:S05]  /*0230*/  @!P1 FADD R4, R2, R5 ;  /* 0x0000000502049221 */ /* 0x001fca0000000000 */
[----:B------:R1:W-:Y:S01]  /*0240*/  @!P1 STS [R3], R4 ;  /* 0x0000000403009388 */ /* 0x0003e20000000800 */
[----:B------:R-:W-:Y:S01]  /*0250*/  BAR.SYNC.DEFER_BLOCKING 0x0 ;  /* 0x0000000000007b1d */ /* 0x000fe20000010000 */
[----:B------:R-:W-:Y:S02]  /*0260*/  ISETP.GT.U32.AND P1, PT, R0, 0x3, PT ;  /* 0x000000030000780c */ /* 0x000fe40003f24070 */
[----:B------:R-:W-:-:S11]  /*0270*/  MOV R0, R7 ;  /* 0x0000000700007202 */ /* 0x000fd60000000f00 */
[----:B-1----:R-:W-:Y:S05]  /*0280*/  @P1 BRA `(.L_x_4) ;  /* 0xfffffffc00d41947 */ /* 0x002fea000383ffff */
.L_x_3:
[----:B------:R-:W-:Y:S05]  /*0290*/  @P0 EXIT ;  /* 0x000000000000094d */ /* 0x000fea0003800000 */
[----:B------:R-:W1:Y:S01]  /*02a0*/  S2UR UR5, SR_CgaCtaId ;  /* 0x00000000000579c3 */ /* 0x000e620000008800 */
[----:B------:R-:W-:-:S07]  /*02b0*/  UMOV UR4, 0x400 ;  /* 0x0000040000047882 */ /* 0x000fce0000000000 */
[----:B0-----:R-:W0:Y:S01]  /*02c0*/  LDC.64 R2, c[0x0][0x388] ;  /* 0x0000e200ff027b82 */ /* 0x001e220000000a00 */
[----:B-1----:R-:W-:-:S09]  /*02d0*/  ULEA UR4, UR5, UR4, 0x18 ;  /* 0x0000000405047291 */ /* 0x002fd2000f8ec0ff */
[----:B------:R-:W0:Y:S04]  /*02e0*/  LDS R5, [UR4] ;  /* 0x00000004ff057984 */ /* 0x000e280008000800 */
[----:B0-----:R-:W-:Y:S01]  /*02f0*/  STG.E desc[UR6][R2.64], R5 ;  /* 0x0000000502007986 */ /* 0x001fe2000c101906 */
[----:B------:R-:W-:Y:S05]  /*0300*/  EXIT ;  /* 0x000000000000794d */ /* 0x000fea0003800000 */
.L_x_5:
[----:B------:R-:W-:-:S00]  /*0310*/  BRA `(.L_x_5) ;  /* 0xfffffffc00fc7947 */ /* 0x000fc0000383ffff */
[----:B------:R-:W-:-:S00]  /*0320*/  NOP ;  /* 0x0000000000007918 */ /* 0x000fc00000000000 */
        /* <DEDUP_REMOVED lines=13> */
.L_x_22:


//--------------------- .text._Z18arraySumOptimized4PKfPfi --------------------------
	.section	.text._Z18arraySumOptimized4PKfPfi,"ax",@progbits
	.align	128
        .global         _Z18arraySumOptimized4PKfPfi
        .type           _Z18arraySumOptimized4PKfPfi,@function
        .size           _Z18arraySumOptimized4PKfPfi,(.L_x_23 - _Z18arraySumOptimized4PKfPfi)
        .other          _Z18arraySumOptimized4PKfPfi,@"STO_CUDA_ENTRY STV_DEFAULT"
_Z18arraySumOptimized4PKfPfi:
.text._Z18arraySumOptimized4PKfPfi:
[----:B------:R-:W-:Y:S01]  /*0000*/  LDC R1, c[0x0][0x37c] ;  /* 0x0000df00ff017b82 */ /* 0x000fe20000000800 */
[----:B------:R-:W0:Y:S01]  /*0010*/  S2R R0, SR_CTAID.X ;  /* 0x0000000000007919 */ /* 0x000e220000002500 */
[----:B------:R-:W0:Y:S01]  /*0020*/  LDCU UR4, c[0x0][0x360] ;  /* 0x00006c00ff0477ac */ /* 0x000e220008000800 */
[----:B------:R-:W1:Y:S01]  /*0030*/  S2R R4, SR_TID.X ;  /* 0x0000000000047919 */ /* 0x000e620000002100 */
[----:B------:R-:W2:Y:S01]  /*0040*/  LDCU UR5, c[0x0][0x390] ;  /* 0x00007200ff0577ac */ /* 0x000ea20008000800 */
[----:B------:R-:W3:Y:S01]  /*0050*/  LDCU.64 UR6, c[0x0][0x358] ;  /* 0x00006b00ff0677ac */ /* 0x000ee20008000a00 */
[----:B0-----:R-:W-:-:S05]  /*0060*/  IMAD R3, R0, UR4, RZ ;  /* 0x0000000400037c24 */ /* 0x001fca000f8e02ff */
[----:B-1----:R-:W-:-:S04]  /*0070*/  LEA R5, R3, R4, 0x2 ;  /* 0x0000000403057211 */ /* 0x002fc800078e10ff */
[C---:B------:R-:W-:Y:S02]  /*0080*/  IADD3 R13, PT, PT, R5.reuse, UR4, RZ ;  /* 0x00000004050d7c10 */ /* 0x040fe4000fffe0ff */
[----:B--2---:R-:W-:Y:S02]  /*0090*/  ISETP.GE.AND P2, PT, R5, UR5, PT ;  /* 0x0000000505007c0c */ /* 0x004fe4000bf46270 */
[C---:B------:R-:W-:Y:S02]  /*00a0*/  IADD3 R15, PT, PT, R13.reuse, UR4, RZ ;  /* 0x000000040d0f7c10 */ /* 0x040fe4000fffe0ff */
[----:B------:R-:W-:Y:S02]  /*00b0*/  ISETP.GE.AND P3, PT, R13, UR5, PT ;  /* 0x000000050d007c0c */ /* 0x000fe4000bf66270 */
[C---:B------:R-:W-:Y:S02]  /*00c0*/  ISETP.GE.AND P1, PT, R15.reuse, UR5, PT ;  /* 0x000000050f007c0c */ /* 0x040fe4000bf26270 */
[----:B------:R-:W-:-:S04]  /*00d0*/  IADD3 R17, PT, PT, R15, UR4, RZ ;  /* 0x000000040f117c10 */ /* 0x000fc8000fffe0ff */
[----:B------:R-:W-:Y:S01]  /*00e0*/  ISETP.GE.AND P0, PT, R17, UR5, PT ;  /* 0x0000000511007c0c */ /* 0x000fe2000bf06270 */
[----:B------:R-:W0:Y:S08]  /*00f0*/  @!P2 LDC.64 R6, c[0x0][0x380] ;  /* 0x0000e000ff06ab82 */ /* 0x000e300000000a00 */
[----:B------:R-:W1:Y:S08]  /*0100*/  @!P3 LDC.64 R8, c[0x0][0x380] ;  /* 0x0000e000ff08bb82 */ /* 0x000e700000000a00 */
[----:B------:R-:W2:Y:S08]  /*0110*/  @!P1 LDC.64 R10, c[0x0][0x380] ;  /* 0x0000e000ff0a9b82 */ /* 0x000eb00000000a00 */
[----:B------:R-:W4:Y:S01]  /*0120*/  @!P0 LDC.64 R2, c[0x0][0x380] ;  /* 0x0000e000ff028b82 */ /* 0x000f220000000a00 */
[----:B0-----:R-:W-:-:S06]  /*0130*/  @!P2 IMAD.WIDE R6, R5, 0x4, R6 ;  /* 0x000000040506a825 */ /* 0x001fcc00078e0206 */
[----:B---3--:R-:W3:Y:S01]  /*0140*/  @!P2 LDG.E R6, desc[UR6][R6.64] ;  /* 0x000000060606a981 */ /* 0x008ee2000c1e1900 */
[----:B-1----:R-:W-:-:S06]  /*0150*/  @!P3 IMAD.WIDE R8, R13, 0x4, R8 ;  /* 0x000000040d08b825 */ /* 0x002fcc00078e0208 */
[----:B------:R-:W5:Y:S01]  /*0160*/  @!P3 LDG.E R8, desc[UR6][R8.64] ;  /* 0x000000060808b981 */ /* 0x000f62000c1e1900 */
[----:B--2---:R-:W-:-:S06]  /*0170*/  @!P1 IMAD.WIDE R10, R15, 0x4, R10 ;  /* 0x000000040f0a9825 */ /* 0x004fcc00078e020a */
[----:B------:R-:W2:Y:S01]  /*0180*/  @!P1 LDG.E R10, desc[UR6][R10.64] ;  /* 0x000000060a0a9981 */ /* 0x000ea2000c1e1900 */
[----:B----4-:R-:W-:-:S06]  /*0190*/  @!P0 IMAD.WIDE R2, R17, 0x4, R2 ;  /* 0x0000000411028825 */ /* 0x010fcc00078e0202 */
[----:B------:R-:W4:Y:S01]  /*01a0*/  @!P0 LDG.E R2, desc[UR6][R2.64] ;  /* 0x0000000602028981 */ /* 0x000f22000c1e1900 */
[----:B------:R-:W0:Y:S01]  /*01b0*/  S2UR UR5, SR_CgaCtaId ;  /* 0x00000000000579c3 */ /* 0x000e220000008800 */
[----:B------:R-:W-:Y:S01]  /*01c0*/  HFMA2 R5, -RZ, RZ, 0, 0 ;  /* 0x00000000ff057431 */ /* 0x000fe200000001ff */
[----:B------:R-:W-:Y:S02]  /*01d0*/  UMOV UR4, 0x400 ;  /* 0x0000040000047882 */ /* 0x000fe40000000000 */
[----:B0-----:R-:W-:Y:S01]  /*01e0*/  ULEA UR4, UR5, UR4, 0x18 ;  /* 0x0000000405047291 */ /* 0x001fe2000f8ec0ff */
[----:B---3--:R-:W-:-:S04]  /*01f0*/  @!P2 FADD R5, RZ, R6 ;  /* 0x00000006ff05a221 */ /* 0x008fc80000000000 */
[----:B-----5:R-:W-:Y:S01]  /*0200*/  @!P3 FADD R5, R5, R8 ;  /* 0x000000080505b221 */ /* 0x020fe20000000000 */
[----:B------:R-:W-:-:S03]  /*0210*/  LEA R6, R4, UR4, 0x2 ;  /* 0x0000000404067c11 */ /* 0x000fc6000f8e10ff */
[----:B--2---:R-:W-:-:S04]  /*0220*/  @!P1 FADD R5, R5, R10 ;  /* 0x0000000a05059221 */ /* 0x004fc80000000000 */
[----:B----4-:R-:W-:-:S05]  /*0230*/  @!P0 FADD R5, R5, R2 ;  /* 0x0000000205058221 */ /* 0x010fca0000000000 */
[----:B------:R-:W-:Y:S01]  /*0240*/  STS [R6], R5 ;  /* 0x0000000506007388 */ /* 0x000fe20000000800 */
[----:B------:R-:W-:Y:S01]  /*0250*/  BAR.SYNC.DEFER_BLOCKING 0x0 ;  /* 0x0000000000007b1d */ /* 0x000fe20000010000 */
[----:B------:R-:W-:-:S13]  /*0260*/  ISETP.GT.U32.AND P2, PT, R4, 0x7f, PT ;  /* 0x0000007f0400780c */ /* 0x000fda0003f44070 */
[----:B------:R-:W-:Y:S04]  /*0270*/  @!P2 LDS R2, [R6+0x200] ;  /* 0x000200000602a984 */ /* 0x000fe80000000800 */
[----:B------:R-:W0:Y:S01]  /*0280*/  @!P2 LDS R3, [R6] ;  /* 0x000000000603a984 */ /* 0x000e220000000800 */
[----:B------:R-:W-:Y:S01]  /*0290*/  ISETP.GT.U32.AND P0, PT, R4, 0x3f, PT ;  /* 0x0000003f0400780c */ /* 0x000fe20003f04070 */
[----:B0-----:R-:W-:-:S05]  /*02a0*/  @!P2 FADD R3, R2, R3 ;  /* 0x000000030203a221 */ /* 0x001fca0000000000 */
[----:B------:R-:W-:Y:S01]  /*02b0*/  @!P2 STS [R6], R3 ;  /* 0x000000030600a388 */ /* 0x000fe20000000800 */
[----:B------:R-:W-:Y:S06]  /*02c0*/  BAR.SYNC.DEFER_BLOCKING 0x0 ;  /* 0x0000000000007b1d */ /* 0x000fec0000010000 */
[----:B------:R-:W-:Y:S04]  /*02d0*/  @!P0 LDS R2, [R6+0x100] ;  /* 0x0001000006028984 */ /* 0x000fe80000000800 */
[----:B------:R-:W0:Y:S01]  /*02e0*/  @!P0 LDS R7, [R6] ;  /* 0x0000000006078984 */ /* 0x000e220000000800 */
[----:B------:R-:W-:Y:S01]  /*02f0*/  ISETP.GT.U32.AND P1, PT, R4, 0x1f, PT ;  /* 0x0000001f0400780c */ /* 0x000fe20003f24070 */
[----:B0-----:R-:W-:-:S05]  /*0300*/  @!P0 FADD R7, R2, R7 ;  /* 0x0000000702078221 */ /* 0x001fca0000000000 */
[----:B------:R0:W-:Y:S01]  /*0310*/  @!P0 STS [R6], R7 ;  /* 0x0000000706008388 */ /* 0x0001e20000000800 */
[----:B------:R-:W-:Y:S06]  /*0320*/  BAR.SYNC.DEFER_BLOCKING 0x0 ;  /* 0x0000000000007b1d */ /* 0x000fec0000010000 */
[----:B------:R-:W-:Y:S05]  /*0330*/  @P1 EXIT ;  /* 0x000000000000194d */ /* 0x000fea0003800000 */
[----:B------:R-:W-:Y:S01]  /*0340*/  LDS R2, [R6+0x80] ;  /* 0x0000800006027984 */ /* 0x000fe20000000800 */
[----:B------:R-:W-:-:S03]  /*0350*/  ISETP.NE.AND P0, PT, R4, RZ, PT ;  /* 0x000000ff0400720c */ /* 0x000fc60003f05270 */
[----:B------:R-:W1:Y:S02]  /*0360*/  LDS R3, [R6] ;  /* 0x0000000006037984 */ /* 0x000e640000000800 */
[----:B-1----:R-:W-:-:S05]  /*0370*/  FADD R3, R2, R3 ;  /* 0x0000000302037221 */ /* 0x002fca0000000000 */
[----:B------:R-:W-:Y:S04]  /*0380*/  STS [R6], R3 ;  /* 0x0000000306007388 */ /* 0x000fe80000000800 */
[----:B------:R-:W-:Y:S04]  /*0390*/  LDS R2, [R6+0x40] ;  /* 0x0000400006027984 */ /* 0x000fe80000000800 */
[----:B------:R-:W1:Y:S02]  /*03a0*/  LDS R5, [R6] ;  /* 0x0000000006057984 */ /* 0x000e640000000800 */
[----:B-1----:R-:W-:-:S05]  /*03b0*/  FADD R5, R2, R5 ;  /* 0x0000000502057221 */ /* 0x002fca0000000000 */
[----:B------:R-:W-:Y:S04]  /*03c0*/  STS [R6], R5 ;  /* 0x0000000506007388 */ /* 0x000fe80000000800 */
[----:B------:R-:W-:Y:S04]  /*03d0*/  LDS R2, [R6+0x20] ;  /* 0x0000200006027984 */ /* 0x000fe80000000800 */
[----:B0-----:R-:W0:Y:S02]  /*03e0*/  LDS R7, [R6] ;  /* 0x0000000006077984 */ /* 0x001e240000000800 */
[----:B0-----:R-:W-:-:S05]  /*03f0*/  FADD R7, R2, R7 ;  /* 0x0000000702077221 */ /* 0x001fca0000000000 */
[----:B------:R-:W-:Y:S04]  /*0400*/  STS [R6], R7 ;  /* 0x0000000706007388 */ /* 0x000fe80000000800 */
[----:B------:R-:W-:Y:S04]  /*0410*/  LDS R2, [R6+0x10] ;  /* 0x0000100006027984 */ /* 0x000fe80000000800 */
[----:B------:R-:W0:Y:S02]  /*0420*/  LDS R9, [R6] ;  /* 0x0000000006097984 */ /* 0x000e240000000800 */
        /* <DEDUP_REMOVED lines=9> */
[----:B------:R0:W-:Y:S01]  /*04c0*/  STS [R6], R5 ;  /* 0x0000000506007388 */ /* 0x0001e20000000800 */
[----:B------:R-:W-:Y:S05]  /*04d0*/  @P0 EXIT ;  /* 0x000000000000094d */ /* 0x000fea0003800000 */
[----:B0-----:R-:W0:Y:S01]  /*04e0*/  LDS R5, [UR4] ;  /* 0x00000004ff057984 */ /* 0x001e220008000800 */
[----:B------:R-:W1:Y:S02]  /*04f0*/  LDC.64 R2, c[0x0][0x388] ;  /* 0x0000e200ff027b82 */ /* 0x000e640000000a00 */
[----:B-1----:R-:W-:-:S05]  /*0500*/  IMAD.WIDE.U32 R2, R0, 0x4, R2 ;  /* 0x0000000400027825 */ /* 0x002fca00078e0002 */
[----:B0-----:R-:W-:Y:S01]  /*0510*/  STG.E desc[UR6][R2.64], R5 ;  /* 0x0000000502007986 */ /* 0x001fe2000c101906 */
[----:B------:R-:W-:Y:S05]  /*0520*/  EXIT ;  /* 0x000000000000794d */ /* 0x000fea0003800000 */
.L_x_6:
        /* <DEDUP_REMOVED lines=13> */
.L_x_23:


//--------------------- .text._Z18arraySumOptimized3PKfPfi --------------------------
	.section	.text._Z18arraySumOptimized3PKfPfi,"ax",@progbits
	.align	128
        .global         _Z18arraySumOptimized3PKfPfi
        .type           _Z18arraySumOptimized3PKfPfi,@function
        .size           _Z18arraySumOptimized3PKfPfi,(.L_x_24 - _Z18arraySumOptimized3PKfPfi)
        .other          _Z18arraySumOptimized3PKfPfi,@"STO_CUDA_ENTRY STV_DEFAULT"
_Z18arraySumOptimized3PKfPfi:
.text._Z18arraySumOptimized3PKfPfi:
[----:B------:R-:W-:Y:S01]  /*0000*/  LDC R1, c[0x0][0x37c] ;  /* 0x0000df00ff017b82 */ /* 0x000fe20000000800 */
[----:B------:R-:W0:Y:S01]  /*0010*/  S2R R0, SR_CTAID.X ;  /* 0x0000000000007919 */ /* 0x000e220000002500 */
[----:B------:R-:W1:Y:S01]  /*0020*/  LDCU UR4, c[0x0][0x360] ;  /* 0x00006c00ff0477ac */ /* 0x000e620008000800 */
[----:B------:R-:W2:Y:S01]  /*0030*/  S2R R2, SR_TID.X ;  /* 0x0000000000027919 */ /* 0x000ea20000002100 */
[----:B------:R-:W3:Y:S01]  /*0040*/  LDCU UR5, c[0x0][0x390] ;  /* 0x00007200ff0577ac */ /* 0x000ee20008000800 */
[----:B------:R-:W4:Y:S01]  /*0050*/  LDCU.64 UR6, c[0x0][0x358] ;  /* 0x00006b00ff0677ac */ /* 0x000f220008000a00 */
[----:B-1----:R-:W-:Y:S01]  /*0060*/  MOV R8, UR4 ;  /* 0x0000000400087c02 */ /* 0x002fe20008000f00 */
[----:B0-----:R-:W-:-:S05]  /*0070*/  IMAD R3, R0, UR4, RZ ;  /* 0x0000000400037c24 */ /* 0x001fca000f8e02ff */
[----:B--2---:R-:W-:-:S04]  /*0080*/  LEA R3, R3, R2, 0x1 ;  /* 0x0000000203037211 */ /* 0x004fc800078e08ff */
[C---:B---3--:R-:W-:Y:S02]  /*0090*/  ISETP.GE.AND P0, PT, R3.reuse, UR5, PT ;  /* 0x0000000503007c0c */ /* 0x048fe4000bf06270 */
[----:B------:R-:W-:-:S04]  /*00a0*/  IADD3 R9, PT, PT, R3, R8, RZ ;  /* 0x0000000803097210 */ /* 0x000fc80007ffe0ff */
[----:B------:R-:W-:-:S07]  /*00b0*/  ISETP.GE.U32.AND P1, PT, R9, UR5, PT ;  /* 0x0000000509007c0c */ /* 0x000fce000bf26070 */
[----:B------:R-:W0:Y:S08]  /*00c0*/  @!P0 LDC.64 R4, c[0x0][0x380] ;  /* 0x0000e000ff048b82 */ /* 0x000e300000000a00 */
[----:B------:R-:W1:Y:S01]  /*00d0*/  @!P1 LDC.64 R6, c[0x0][0x380] ;  /* 0x0000e000ff069b82 */ /* 0x000e620000000a00 */
[----:B0-----:R-:W-:-:S06]  /*00e0*/  @!P0 IMAD.WIDE R4, R3, 0x4, R4 ;  /* 0x0000000403048825 */ /* 0x001fcc00078e0204 */
[----:B----4-:R-:W2:Y:S01]  /*00f0*/  @!P0 LDG.E R4, desc[UR6][R4.64] ;  /* 0x0000000604048981 */ /* 0x010ea2000c1e1900 */
[----:B-1----:R-:W-:-:S06]  /*0100*/  @!P1 IMAD.WIDE.U32 R6, R9, 0x4, R6 ;  /* 0x0000000409069825 */ /* 0x002fcc00078e0006 */
[----:B------:R-:W3:Y:S01]  /*0110*/  @!P1 LDG.E R6, desc[UR6][R6.64] ;  /* 0x0000000606069981 */ /* 0x000ee2000c1e1900 */
[----:B------:R-:W0:Y:S01]  /*0120*/  S2UR UR5, SR_CgaCtaId ;  /* 0x00000000000579c3 */ /* 0x000e220000008800 */
[----:B------:R-:W-:Y:S01]  /*0130*/  HFMA2 R3, -RZ, RZ, 0, 0 ;  /* 0x00000000ff037431 */ /* 0x000fe200000001ff */
[----:B------:R-:W-:Y:S02]  /*0140*/  UMOV UR4, 0x400 ;  /* 0x0000040000047882 */ /* 0x000fe40000000000 */
[----:B0-----:R-:W-:-:S06]  /*0150*/  ULEA UR4, UR5, UR4, 0x18 ;  /* 0x0000000405047291 */ /* 0x001fcc000f8ec0ff */
[----:B------:R-:W-:Y:S01]  /*0160*/  LEA R10, R2, UR4, 0x2 ;  /* 0x00000004020a7c11 */ /* 0x000fe2000f8e10ff */
[----:B--2---:R-:W-:Y:S01]  /*0170*/  @!P0 FADD R3, RZ, R4 ;  /* 0x00000004ff038221 */ /* 0x004fe20000000000 */
[----:B------:R-:W-:-:S03]  /*0180*/  ISETP.GE.U32.AND P0, PT, R8, 0x42, PT ;  /* 0x000000420800780c */ /* 0x000fc60003f06070 */
[----:B---3--:R-:W-:Y:S01]  /*0190*/  @!P1 FADD R3, R3, R6 ;  /* 0x0000000603039221 */ /* 0x008fe20000000000 */
[----:B------:R-:W-:-:S04]  /*01a0*/  ISETP.GT.U32.AND P1, PT, R2, 0x1f, PT ;  /* 0x0000001f0200780c */ /* 0x000fc80003f24070 */
[----:B------:R0:W-:Y:S01]  /*01b0*/  STS [R10], R3 ;  /* 0x000000030a007388 */ /* 0x0001e20000000800 */
[----:B------:R-:W-:Y:S06]  /*01c0*/  BAR.SYNC.DEFER_BLOCKING 0x0 ;  /* 0x0000000000007b1d */ /* 0x000fec0000010000 */
[----:B------:R-:W-:Y:S05]  /*01d0*/  @!P0 BRA `(.L_x_7) ;  /* 0x00000000002c8947 */ /* 0x000fea0003800000 */
.L_x_8:
[----:B------:R-:W-:-:S04]  /*01e0*/  SHF.R.U32.HI R7, RZ, 0x1, R8 ;  /* 0x00000001ff077819 */ /* 0x000fc80000011608 */
[----:B------:R-:W-:-:S13]  /*01f0*/  ISETP.GE.U32.AND P0, PT, R2, R7, PT ;  /* 0x000000070200720c */ /* 0x000fda0003f06070 */
[----:B0-----:R-:W-:Y:S01]  /*0200*/  @!P0 LEA R3, R7, R10, 0x2 ;  /* 0x0000000a07038211 */ /* 0x001fe200078e10ff */
        /* <DEDUP_REMOVED lines=8> */
.L_x_7:
[----:B------:R-:W-:Y:S05]  /*0290*/  @P1 EXIT ;  /* 0x000000000000194d */ /* 0x000fea0003800000 */
[----:B0-----:R-:W-:Y:S01]  /*02a0*/  LDS R3, [R10+0x80] ;  /* 0x000080000a037984 */ /* 0x001fe20000000800 */
[----:B------:R-:W-:-:S03]  /*02b0*/  ISETP.NE.AND P0, PT, R2, RZ, PT ;  /* 0x000000ff0200720c */ /* 0x000fc60003f05270 */
        /* <DEDUP_REMOVED lines=24> */
[----:B------:R-:W1:Y:S01]  /*0440*/  S2UR UR5, SR_CgaCtaId ;  /* 0x00000000000579c3 */ /* 0x000e620000008800 */
[----:B------:R-:W-:-:S07]  /*0450*/  UMOV UR4, 0x400 ;  /* 0x0000040000047882 */ /* 0x000fce0000000000 */
[----:B------:R-:W2:Y:S01]  /*0460*/  LDC.64 R2, c[0x0][0x388] ;  /* 0x0000e200ff027b82 */ /* 0x000ea20000000a00 */
[----:B-1----:R-:W-:Y:S01]  /*0470*/  ULEA UR4, UR5, UR4, 0x18 ;  /* 0x0000000405047291 */ /* 0x002fe2000f8ec0ff */
[----:B--2---:R-:W-:-:S08]  /*0480*/  IMAD.WIDE.U32 R2, R0, 0x4, R2 ;  /* 0x0000000400027825 */ /* 0x004fd000078e0002 */
[----:B0-----:R-:W0:Y:S04]  /*0490*/  LDS R5, [UR4] ;  /* 0x00000004ff057984 */ /* 0x001e280008000800 */
[----:B0-----:R-:W-:Y:S01]  /*04a0*/  STG.E desc[UR6][R2.64], R5 ;  /* 0x0000000502007986 */ /* 0x001fe2000c101906 */
[----:B------:R-:W-:Y:S05]  /*04b0*/  EXIT ;  /* 0x000000000000794d */ /* 0x000fea0003800000 */
.L_x_9:
        /* <DEDUP_REMOVED lines=12> */
.L_x_24:


//--------------------- .text._Z18arraySumOptimized2PKfPfi --------------------------
	.section	.text._Z18arraySumOptimized2PKfPfi,"ax",@progbits
	.align	128
        .global         _Z18arraySumOptimized2PKfPfi
        .type           _Z18arraySumOptimized2PKfPfi,@function
        .size           _Z18arraySumOptimized2PKfPfi,(.L_x_25 - _Z18arraySumOptimized2PKfPfi)
        .other          _Z18arraySumOptimized2PKfPfi,@"STO_CUDA_ENTRY STV_DEFAULT"
_Z18arraySumOptimized2PKfPfi:
.text._Z18arraySumOptimized2PKfPfi:
[----:B------:R-:W-:Y:S01]  /*0000*/  LDC R1, c[0x0][0x37c] ;  /* 0x0000df00ff017b82 */ /* 0x000fe20000000800 */
[----:B------:R-:W0:Y:S01]  /*0010*/  S2R R0, SR_CTAID.X ;  /* 0x0000000000007919 */ /* 0x000e220000002500 */
[----:B------:R-:W0:Y:S01]  /*0020*/  LDCU UR8, c[0x0][0x360] ;  /* 0x00006c00ff0877ac */ /* 0x000e220008000800 */
[----:B------:R-:W0:Y:S01]  /*0030*/  S2R R3, SR_TID.X ;  /* 0x0000000000037919 */ /* 0x000e220000002100 */
[----:B------:R-:W1:Y:S01]  /*0040*/  LDCU UR4, c[0x0][0x390] ;  /* 0x00007200ff0477ac */ /* 0x000e620008000800 */
[----:B------:R-:W2:Y:S01]  /*0050*/  LDCU.64 UR6, c[0x0][0x358] ;  /* 0x00006b00ff0677ac */ /* 0x000ea20008000a00 */
[----:B0-----:R-:W-:-:S05]  /*0060*/  IMAD R7, R0, UR8, R3 ;  /* 0x0000000800077c24 */ /* 0x001fca000f8e0203 */
[----:B-1----:R-:W-:-:S13]  /*0070*/  ISETP.GE.AND P1, PT, R7, UR4, PT ;  /* 0x0000000407007c0c */ /* 0x002fda000bf26270 */
[----:B------:R-:W0:Y:S02]  /*0080*/  @!P1 LDC.64 R4, c[0x0][0x380] ;  /* 0x0000e000ff049b82 */ /* 0x000e240000000a00 */
[----:B0-----:R-:W-:-:S06]  /*0090*/  @!P1 IMAD.WIDE R4, R7, 0x4, R4 ;  /* 0x0000000407049825 */ /* 0x001fcc00078e0204 */
[----:B--2---:R-:W2:Y:S01]  /*00a0*/  @!P1 LDG.E R5, desc[UR6][R4.64] ;  /* 0x0000000604059981 */ /* 0x004ea2000c1e1900 */
[----:B------:R-:W0:Y:S01]  /*00b0*/  S2UR UR5, SR_CgaCtaId ;  /* 0x00000000000579c3 */ /* 0x000e220000008800 */
[----:B------:R-:W-:Y:S01]  /*00c0*/  MOV R6, UR8 ;  /* 0x0000000800067c02 */ /* 0x000fe20008000f00 */
[----:B------:R-:W-:Y:S01]  /*00d0*/  UMOV UR4, 0x400 ;  /* 0x0000040000047882 */ /* 0x000fe20000000000 */
[----:B------:R-:W-:Y:S02]  /*00e0*/  ISETP.GT.U32.AND P0, PT, R3, 0x1f, PT ;  /* 0x0000001f0300780c */ /* 0x000fe40003f04070 */
[----:B------:R-:W-:Y:S01]  /*00f0*/  ISETP.GE.U32.AND P2, PT, R6, 0x42, PT ;  /* 0x000000420600780c */ /* 0x000fe20003f46070 */
[----:B0-----:R-:W-:-:S06]  /*0100*/  ULEA UR4, UR5, UR4, 0x18 ;  /* 0x0000000405047291 */ /* 0x001fcc000f8ec0ff */
[----:B------:R-:W-:-:S05]  /*0110*/  LEA R2, R3, UR4, 0x2 ;  /* 0x0000000403027c11 */ /* 0x000fca000f8e10ff */
[----:B--2---:R0:W-:Y:S04]  /*0120*/  @!P1 STS [R2], R5 ;  /* 0x0000000502009388 */ /* 0x0041e80000000800 */
[----:B------:R0:W-:Y:S01]  /*0130*/  @P1 STS [R2], RZ ;  /* 0x000000ff02001388 */ /* 0x0001e20000000800 */
[----:B------:R-:W-:Y:S06]  /*0140*/  BAR.SYNC.DEFER_BLOCKING 0x0 ;  /* 0x0000000000007b1d */ /* 0x000fec0000010000 */
[----:B------:R-:W-:Y:S05]  /*0150*/  @!P2 BRA `(.L_x_10) ;  /* 0x00000000002ca947 */ /* 0x000fea0003800000 */
.L_x_11:
[----:B------:R-:W-:-:S04]  /*0160*/  SHF.R.U32.HI R7, RZ, 0x1, R6 ;  /* 0x00000001ff077819 */ /* 0x000fc80000011606 */
[----:B------:R-:W-:-:S13]  /*0170*/  ISETP.GE.U32.AND P1, PT, R3, R7, PT ;  /* 0x000000070300720c */ /* 0x000fda0003f26070 */
[----:B------:R-:W-:Y:S01]  /*0180*/  @!P1 LEA R4, R7, R2, 0x2 ;  /* 0x0000000207049211 */ /* 0x000fe200078e10ff */
[----:B0-----:R-:W-:Y:S05]  /*0190*/  @!P1 LDS R5, [R2] ;  /* 0x0000000002059984 */ /* 0x001fea0000000800 */
[----:B------:R-:W0:Y:S02]  /*01a0*/  @!P1 LDS R4, [R4] ;  /* 0x0000000004049984 */ /* 0x000e240000000800 */
[----:B0-----:R-:W-:-:S05]  /*01b0*/  @!P1 FADD R5, R4, R5 ;  /* 0x0000000504059221 */ /* 0x001fca0000000000 */
[----:B------:R1:W-:Y:S01]  /*01c0*/  @!P1 STS [R2], R5 ;  /* 0x0000000502009388 */ /* 0x0003e20000000800 */
[----:B------:R-:W-:Y:S01]  /*01d0*/  BAR.SYNC.DEFER_BLOCKING 0x0 ;  /* 0x0000000000007b1d */ /* 0x000fe20000010000 */
[----:B------:R-:W-:Y:S02]  /*01e0*/  ISETP.GT.U32.AND P1, PT, R6, 0x83, PT ;  /* 0x000000830600780c */ /* 0x000fe40003f24070 */
[----:B------:R-:W-:-:S11]  /*01f0*/  MOV R6, R7 ;  /* 0x0000000700067202 */ /* 0x000fd60000000f00 */
[----:B-1----:R-:W-:Y:S05]  /*0200*/  @P1 BRA `(.L_x_11) ;  /* 0xfffffffc00d41947 */ /* 0x002fea000383ffff */
.L_x_10:
[----:B------:R-:W-:Y:S05]  /*0210*/  @P0 EXIT ;  /* 0x000000000000094d */ /* 0x000fea0003800000 */
[----:B------:R-:W-:Y:S01]  /*0220*/  LDS R4, [R2+0x80] ;  /* 0x0000800002047984 */ /* 0x000fe20000000800 */
[----:B------:R-:W-:-:S03]  /*0230*/  ISETP.NE.AND P0, PT, R3, RZ, PT ;  /* 0x000000ff0300720c */ /* 0x000fc60003f05270 */
        /* <DEDUP_REMOVED lines=26> */
[----:B0-----:R-:W0:Y:S01]  /*03e0*/  LDC.64 R2, c[0x0][0x388] ;  /* 0x0000e200ff027b82 */ /* 0x001e220000000a00 */
[----:B-1----:R-:W-:Y:S01]  /*03f0*/  ULEA UR4, UR5, UR4, 0x18 ;  /* 0x0000000405047291 */ /* 0x002fe2000f8ec0ff */
[----:B0-----:R-:W-:-:S08]  /*0400*/  IMAD.WIDE.U32 R2, R0, 0x4, R2 ;  /* 0x0000000400027825 */ /* 0x001fd000078e0002 */
[----:B------:R-:W0:Y:S04]  /*0410*/  LDS R5, [UR4] ;  /* 0x00000004ff057984 */ /* 0x000e280008000800 */
[----:B0-----:R-:W-:Y:S01]  /*0420*/  STG.E desc[UR6][R2.64], R5 ;  /* 0x0000000502007986 */ /* 0x001fe2000c101906 */
[----:B------:R-:W-:Y:S05]  /*0430*/  EXIT ;  /* 0x000000000000794d */ /* 0x000fea0003800000 */
.L_x_12:
        /* <DEDUP_REMOVED lines=12> */
.L_x_25:


//--------------------- .text._Z18arraySumOptimized1PKfPfi --------------------------
	.section	.text._Z18arraySumOptimized1PKfPfi,"ax",@progbits
	.align	128
        .global         _Z18arraySumOptimized1PKfPfi
        .type           _Z18arraySumOptimized1PKfPfi,@function
        .size           _Z18arraySumOptimized1PKfPfi,(.L_x_26 - _Z18arraySumOptimized1PKfPfi)
        .other          _Z18arraySumOptimized1PKfPfi,@"STO_CUDA_ENTRY STV_DEFAULT"
_Z18arraySumOptimized1PKfPfi:
.text._Z18arraySumOptimized1PKfPfi:
        /* <DEDUP_REMOVED lines=12> */
[----:B------:R-:W-:Y:S01]  /*00c0*/  IMAD.U32 R4, RZ, RZ, UR8 ;  /* 0x00000008ff047e24 */ /* 0x000fe2000f8e00ff */
[----:B------:R-:W-:Y:S01]  /*00d0*/  UMOV UR4, 0x400 ;  /* 0x0000040000047882 */ /* 0x000fe20000000000 */
[----:B------:R-:W-:-:S03]  /*00e0*/  ISETP.NE.AND P0, PT, R6, RZ, PT ;  /* 0x000000ff0600720c */ /* 0x000fc60003f05270 */
[----:B------:R-:W-:Y:S01]  /*00f0*/  ISETP.GE.U32.AND P2, PT, R4, 0x2, PT ;  /* 0x000000020400780c */ /* 0x000fe20003f46070 */
[----:B0-----:R-:W-:-:S06]  /*0100*/  ULEA UR4, UR5, UR4, 0x18 ;  /* 0x0000000405047291 */ /* 0x001fcc000f8ec0ff */
[----:B------:R-:W-:-:S05]  /*0110*/  LEA R0, R6, UR4, 0x2 ;  /* 0x0000000406007c11 */ /* 0x000fca000f8e10ff */
[----:B--2---:R0:W-:Y:S04]  /*0120*/  @!P1 STS [R0], R3 ;  /* 0x0000000300009388 */ /* 0x0041e80000000800 */
[----:B------:R0:W-:Y:S01]  /*0130*/  @P1 STS [R0], RZ ;  /* 0x000000ff00001388 */ /* 0x0001e20000000800 */
[----:B------:R-:W-:Y:S06]  /*0140*/  BAR.SYNC.DEFER_BLOCKING 0x0 ;  /* 0x0000000000007b1d */ /* 0x000fec0000010000 */
[----:B------:R-:W-:Y:S05]  /*0150*/  @!P2 BRA `(.L_x_13) ;  /* 0x00000000002ca947 */ /* 0x000fea0003800000 */
.L_x_14:
[----:B------:R-:W-:-:S04]  /*0160*/  SHF.R.U32.HI R5, RZ, 0x1, R4 ;  /* 0x00000001ff057819 */ /* 0x000fc80000011604 */
[----:B------:R-:W-:-:S13]  /*0170*/  ISETP.GE.U32.AND P1, PT, R6, R5, PT ;  /* 0x000000050600720c */ /* 0x000fda0003f26070 */
[----:B------:R-:W-:Y:S01]  /*0180*/  @!P1 IMAD R2, R5, 0x4, R0 ;  /* 0x0000000405029824 */ /* 0x000fe200078e0200 */
[----:B0-----:R-:W-:Y:S05]  /*0190*/  @!P1 LDS R3, [R0] ;  /* 0x0000000000039984 */ /* 0x001fea0000000800 */
[----:B------:R-:W0:Y:S02]  /*01a0*/  @!P1 LDS R2, [R2] ;  /* 0x0000000002029984 */ /* 0x000e240000000800 */
[----:B0-----:R-:W-:-:S05]  /*01b0*/  @!P1 FADD R3, R2, R3 ;  /* 0x0000000302039221 */ /* 0x001fca0000000000 */
[----:B------:R1:W-:Y:S01]  /*01c0*/  @!P1 STS [R0], R3 ;  /* 0x0000000300009388 */ /* 0x0003e20000000800 */
[----:B------:R-:W-:Y:S01]  /*01d0*/  BAR.SYNC.DEFER_BLOCKING 0x0 ;  /* 0x0000000000007b1d */ /* 0x000fe20000010000 */
[----:B------:R-:W-:Y:S01]  /*01e0*/  ISETP.GT.U32.AND P1, PT, R4, 0x3, PT ;  /* 0x000000030400780c */ /* 0x000fe20003f24070 */
[----:B------:R-:W-:-:S12]  /*01f0*/  IMAD.MOV.U32 R4, RZ, RZ, R5 ;  /* 0x000000ffff047224 */ /* 0x000fd800078e0005 */
[----:B-1----:R-:W-:Y:S05]  /*0200*/  @P1 BRA `(.L_x_14) ;  /* 0xfffffffc00d41947 */ /* 0x002fea000383ffff */
.L_x_13:
        /* <DEDUP_REMOVED lines=9> */
.L_x_15:
        /* <DEDUP_REMOVED lines=14> */
.L_x_26:


//--------------------- .text._Z17arraySumReductionPKfPfi --------------------------
	.section	.text._Z17arraySumReductionPKfPfi,"ax",@progbits
	.align	128
        .global         _Z17arraySumReductionPKfPfi
        .type           _Z17arraySumReductionPKfPfi,@function
        .size           _Z17arraySumReductionPKfPfi,(.L_x_27 - _Z17arraySumReductionPKfPfi)
        .other          _Z17arraySumReductionPKfPfi,@"STO_CUDA_ENTRY STV_DEFAULT"
_Z17arraySumReductionPKfPfi:
.text._Z17arraySumReductionPKfPfi:
        /* <DEDUP_REMOVED lines=12> */
[----:B------:R-:W-:Y:S01]  /*00c0*/  UMOV UR4, 0x400 ;  /* 0x0000040000047882 */ /* 0x000fe20000000000 */
[----:B------:R-:W-:Y:S01]  /*00d0*/  IMAD.U32 R4, RZ, RZ, UR8 ;  /* 0x00000008ff047e24 */ /* 0x000fe2000f8e00ff */
[----:B0-----:R-:W-:-:S06]  /*00e0*/  ULEA UR4, UR5, UR4, 0x18 ;  /* 0x0000000405047291 */ /* 0x001fcc000f8ec0ff */
[----:B------:R-:W-:-:S05]  /*00f0*/  LEA R0, R6, UR4, 0x2 ;  /* 0x0000000406007c11 */ /* 0x000fca000f8e10ff */
[----:B--2---:R0:W-:Y:S04]  /*0100*/  @!P0 STS [R0], R3 ;  /* 0x0000000300008388 */ /* 0x0041e80000000800 */
[----:B------:R0:W-:Y:S01]  /*0110*/  @P0 STS [R0], RZ ;  /* 0x000000ff00000388 */ /* 0x0001e20000000800 */
[----:B------:R-:W-:Y:S01]  /*0120*/  BAR.SYNC.DEFER_BLOCKING 0x0 ;  /* 0x0000000000007b1d */ /* 0x000fe20000010000 */
[----:B------:R-:W-:-:S13]  /*0130*/  ISETP.GE.U32.AND P0, PT, R4, 0x2, PT ;  /* 0x000000020400780c */ /* 0x000fda0003f06070 */
[----:B0-----:R-:W-:Y:S05]  /*0140*/  @!P0 BRA `(.L_x_16) ;  /* 0x0000000000448947 */ /* 0x001fea0003800000 */
.L_x_20:
[----:B------:R-:W-:Y:S01]  /*0150*/  SHF.R.U32.HI R5, RZ, 0x1, R4 ;  /* 0x00000001ff057819 */ /* 0x000fe20000011604 */
[----:B------:R-:W-:Y:S04]  /*0160*/  BSSY.RECONVERGENT B0, `(.L_x_17) ;  /* 0x000000b000007945 */ /* 0x000fe80003800200 */
[----:B------:R-:W-:-:S05]  /*0170*/  IMAD.IADD R2, R5, 0x1, R6 ;  /* 0x0000000105027824 */ /* 0x000fca00078e0206 */
[----:B------:R-:W-:-:S04]  /*0180*/  ISETP.GT.U32.AND P0, PT, R2, 0xff, PT ;  /* 0x000000ff0200780c */ /* 0x000fc80003f04070 */
[----:B------:R-:W-:-:S13]  /*0190*/  ISETP.GE.U32.OR P0, PT, R6, R5, P0 ;  /* 0x000000050600720c */ /* 0x000fda0000706470 */
[----:B------:R-:W-:Y:S05]  /*01a0*/  @P0 BRA `(.L_x_18) ;  /* 0x0000000000180947 */ /* 0x000fea0003800000 */
[----:B------:R-:W-:-:S05]  /*01b0*/  IMAD R2, R5, 0x4, R0 ;  /* 0x0000000405027824 */ /* 0x000fca00078e0200 */
[----:B------:R0:W1:Y:S02]  /*01c0*/  LDS R9, [R2] ;  /* 0x0000000002097984 */ /* 0x0000640000000800 */
.L_x_19:
[----:B0-----:R-:W1:Y:S02]  /*01d0*/  LDS R2, [R0] ;  /* 0x0000000000027984 */ /* 0x001e640000000800 */
[----:B-1----:R-:W-:-:S05]  /*01e0*/  FADD R3, R9, R2 ;  /* 0x0000000209037221 */ /* 0x002fca0000000000 */
[----:B------:R-:W0:Y:S02]  /*01f0*/  ATOMS.CAST.SPIN P0, [R0], R2, R3 ;  /* 0x000000020000758d */ /* 0x000e240001800003 */
[----:B0-----:R-:W-:Y:S05]  /*0200*/  @!P0 BRA `(.L_x_19) ;  /* 0xfffffffc00f08947 */ /* 0x001fea000383ffff */
.L_x_18:
[----:B------:R-:W-:Y:S05]  /*0210*/  BSYNC.RECONVERGENT B0 ;  /* 0x0000000000007941 */ /* 0x000fea0003800200 */
.L_x_17:
[----:B------:R-:W-:Y:S01]  /*0220*/  BAR.SYNC.DEFER_BLOCKING 0x0 ;  /* 0x0000000000007b1d */ /* 0x000fe20000010000 */
[----:B------:R-:W-:Y:S01]  /*0230*/  ISETP.GT.U32.AND P0, PT, R4, 0x3, PT ;  /* 0x000000030400780c */ /* 0x000fe20003f04070 */
[----:B------:R-:W-:-:S12]  /*0240*/  IMAD.MOV.U32 R4, RZ, RZ, R5 ;  /* 0x000000ffff047224 */ /* 0x000fd800078e0005 */
[----:B------:R-:W-:Y:S05]  /*0250*/  @P0 BRA `(.L_x_20) ;  /* 0xfffffffc00bc0947 */ /* 0x000fea000383ffff */
.L_x_16:
[----:B------:R-:W-:-:S13]  /*0260*/  ISETP.NE.AND P0, PT, R6, RZ, PT ;  /* 0x000000ff0600720c */ /* 0x000fda0003f05270 */
[----:B------:R-:W-:Y:S05]  /*0270*/  @P0 EXIT ;  /* 0x000000000000094d */ /* 0x000fea0003800000 */
[----:B------:R-:W0:Y:S01]  /*0280*/  S2UR UR5, SR_CgaCtaId ;  /* 0x00000000000579c3 */ /* 0x000e220000008800 */
[----:B------:R-:W-:-:S07]  /*0290*/  UMOV UR4, 0x400 ;  /* 0x0000040000047882 */ /* 0x000fce0000000000 */
[----:B------:R-:W1:Y:S01]  /*02a0*/  LDC.64 R2, c[0x0][0x388] ;  /* 0x0000e200ff027b82 */ /* 0x000e620000000a00 */
[----:B0-----:R-:W-:Y:S01]  /*02b0*/  ULEA UR4, UR5, UR4, 0x18 ;  /* 0x0000000405047291 */ /* 0x001fe2000f8ec0ff */
[----:B-1----:R-:W-:-:S08]  /*02c0*/  IMAD.WIDE.U32 R2, R7, 0x4, R2 ;  /* 0x0000000407027825 */ /* 0x002fd000078e0002 */
[----:B------:R-:W0:Y:S04]  /*02d0*/  LDS R5, [UR4] ;  /* 0x00000004ff057984 */ /* 0x000e280008000800 */
[----:B0-----:R-:W-:Y:S01]  /*02e0*/  STG.E desc[UR6][R2.64], R5 ;  /* 0x0000000502007986 */ /* 0x001fe2000c101906 */
[----:B------:R-:W-:Y:S05]  /*02f0*/  EXIT ;  /* 0x000000000000794d */ /* 0x000fea0003800000 */
.L_x_21:
        /* <DEDUP_REMOVED lines=16> */
.L_x_27:


//--------------------- .nv.shared._Z14finalReductionPfS_i --------------------------
	.section	.nv.shared._Z14finalReductionPfS_i,"aw",@nobits
	.sectionflags	@""
	.align	4
.nv.shared._Z14finalReductionPfS_i:
	.zero		2048


//--------------------- .nv.shared.reserved.0     --------------------------
	.section	.nv.shared.reserved.0,"aw",@nobits
	.weak		__nv_reservedSMEM_offset_0_alias
	.size		__nv_reservedSMEM_offset_0_alias, 0, 64
	.other		__nv_reservedSMEM_offset_0_alias,@"STO_CUDA_RESERVED_SHARED STV_DEFAULT"
__nv_reservedSMEM_offset_0_alias:
	.zero		0
	.zero		64


//--------------------- .nv.shared._Z18arraySumOptimized4PKfPfi --------------------------
	.section	.nv.shared._Z18arraySumOptimized4PKfPfi,"aw",@nobits
	.sectionflags	@""
	.align	4
.nv.shared._Z18arraySumOptimized4PKfPfi:
	.zero		2176


//--------------------- .nv.shared._Z18arraySumOptimized3PKfPfi --------------------------
	.section	.nv.shared._Z18arraySumOptimized3PKfPfi,"aw",@nobits
	.sectionflags	@""
	.align	4
.nv.shared._Z18arraySumOptimized3PKfPfi:
	.zero		2176


//--------------------- .nv.shared._Z18arraySumOptimized2PKfPfi --------------------------
	.section	.nv.shared._Z18arraySumOptimized2PKfPfi,"aw",@nobits
	.sectionflags	@""
	.align	4
.nv.shared._Z18arraySumOptimized2PKfPfi:
	.zero		2176


//--------------------- .nv.shared._Z18arraySumOptimized1PKfPfi --------------------------
	.section	.nv.shared._Z18arraySumOptimized1PKfPfi,"aw",@nobits
	.sectionflags	@""
	.align	4
.nv.shared._Z18arraySumOptimized1PKfPfi:
	.zero		2176


//--------------------- .nv.shared._Z17arraySumReductionPKfPfi --------------------------
	.section	.nv.shared._Z17arraySumReductionPKfPfi,"aw",@nobits
	.sectionflags	@""
	.align	4
.nv.shared._Z17arraySumReductionPKfPfi:
	.zero		2048


//--------------------- .nv.constant0._Z14finalReductionPfS_i --------------------------
	.section	.nv.constant0._Z14finalReductionPfS_i,"a",@progbits
	.sectionflags	@""
	.align	4
.nv.constant0._Z14finalReductionPfS_i:
	.zero		916


//--------------------- .nv.constant0._Z18arraySumOptimized4PKfPfi --------------------------
	.section	.nv.constant0._Z18arraySumOptimized4PKfPfi,"a",@progbits
	.sectionflags	@""
	.align	4
.nv.constant0._Z18arraySumOptimized4PKfPfi:
	.zero		916


//--------------------- .nv.constant0._Z18arraySumOptimized3PKfPfi --------------------------
	.section	.nv.constant0._Z18arraySumOptimized3PKfPfi,"a",@progbits
	.sectionflags	@""
	.align	4
.nv.constant0._Z18arraySumOptimized3PKfPfi:
	.zero		916


//--------------------- .nv.constant0._Z18arraySumOptimized2PKfPfi --------------------------
	.section	.nv.constant0._Z18arraySumOptimized2PKfPfi,"a",@progbits
	.sectionflags	@""
	.align	4
.nv.constant0._Z18arraySumOptimized2PKfPfi:
	.zero		916


//--------------------- .nv.constant0._Z18arraySumOptimized1PKfPfi --------------------------
	.section	.nv.constant0._Z18arraySumOptimized1PKfPfi,"a",@progbits
	.sectionflags	@""
	.align	4
.nv.constant0._Z18arraySumOptimized1PKfPfi:
	.zero		916


//--------------------- .nv.constant0._Z17arraySumReductionPKfPfi --------------------------
	.section	.nv.constant0._Z17arraySumReductionPKfPfi,"a",@progbits
	.sectionflags	@""
	.align	4
.nv.constant0._Z17arraySumReductionPKfPfi:
	.zero		916


//--------------------- SYMBOLS --------------------------

	.type		.nv.reservedSmem.offset0,@object
	.size		.nv.reservedSmem.offset0,0x4
	.type		.nv.reservedSmem.cap,@object
	.size		.nv.reservedSmem.cap,0x4
